//
// Generated by NVIDIA NVVM Compiler
//
// Compiler Build ID: CL-36424714
// Cuda compilation tools, release 13.0, V13.0.88
// Based on NVVM 20.0.0
//

.version 9.0
.target sm_100
.address_size 64

	// .globl	obtainPolygons

.visible .entry obtainPolygons(
	.param .u64 .ptr .align 1 obtainPolygons_param_0,
	.param .u64 .ptr .align 1 obtainPolygons_param_1,
	.param .u64 .ptr .align 1 obtainPolygons_param_2,
	.param .u64 .ptr .align 1 obtainPolygons_param_3,
	.param .u64 .ptr .align 1 obtainPolygons_param_4,
	.param .u64 .ptr .align 1 obtainPolygons_param_5,
	.param .u64 .ptr .align 1 obtainPolygons_param_6,
	.param .u64 .ptr .align 1 obtainPolygons_param_7,
	.param .u64 .ptr .align 1 obtainPolygons_param_8,
	.param .u32 obtainPolygons_param_9
)
{
	.local .align 8 .b8 	__local_depot0[1160];
	.reg .b64 	%SP;
	.reg .b64 	%SPL;
	.reg .pred 	%p<7>;
	.reg .b32 	%r<321>;
	.reg .b32 	%f<505>;
	.reg .b64 	%rd<115>;

	mov.u64 	%SPL, __local_depot0;
	ld.param.u64 	%rd27, [obtainPolygons_param_0];
	ld.param.u64 	%rd29, [obtainPolygons_param_2];
	ld.param.u64 	%rd30, [obtainPolygons_param_3];
	ld.param.u64 	%rd31, [obtainPolygons_param_4];
	ld.param.u64 	%rd33, [obtainPolygons_param_5];
	ld.param.u64 	%rd32, [obtainPolygons_param_6];
	ld.param.u64 	%rd34, [obtainPolygons_param_7];
	ld.param.u64 	%rd35, [obtainPolygons_param_8];
	ld.param.u32 	%r10, [obtainPolygons_param_9];
	cvta.to.global.u64 	%rd1, %rd33;
	cvta.to.global.u64 	%rd2, %rd35;
	cvta.to.global.u64 	%rd3, %rd34;
	add.u64 	%rd4, %SPL, 0;
	add.u64 	%rd5, %SPL, 696;
	add.u64 	%rd6, %SPL, 928;
	mov.u32 	%r1, %tid.x;
	setp.ge.s32 	%p1, %r1, %r10;
	@%p1 bra 	$L__BB0_7;
	cvta.to.global.u64 	%rd40, %rd30;
	cvta.to.global.u64 	%rd41, %rd31;
	mul.wide.u32 	%rd42, %r1, 4;
	add.s64 	%rd43, %rd40, %rd42;
	ld.global.u32 	%r2, [%rd43];
	ld.global.f32 	%f1, [%rd1];
	ld.global.f32 	%f2, [%rd1+4];
	add.s64 	%rd44, %rd41, %rd42;
	ld.global.u32 	%r3, [%rd44];
	ld.global.f32 	%f3, [%rd1+8];
	ld.global.f32 	%f4, [%rd1+12];
	ld.global.f32 	%f5, [%rd1+16];
	ld.global.f32 	%f6, [%rd1+20];
	ld.global.f32 	%f7, [%rd1+24];
	ld.global.f32 	%f8, [%rd1+28];
	ld.global.f32 	%f9, [%rd1+32];
	ld.global.f32 	%f10, [%rd1+36];
	ld.global.f32 	%f11, [%rd1+40];
	ld.global.f32 	%f12, [%rd1+44];
	cvta.to.global.u64 	%rd45, %rd32;
	add.s64 	%rd7, %rd45, 12;
	mov.b32 	%r318, 0;
	mov.b64 	%rd108, 0;
$L__BB0_2:
	add.s64 	%rd46, %rd7, %rd108;
	ld.global.u32 	%r12, [%rd46+-12];
	add.s32 	%r13, %r2, %r12;
	cvt.rn.f32.s32 	%f13, %r13;
	ld.global.u32 	%r14, [%rd46+-8];
	cvt.rn.f32.s32 	%f14, %r14;
	mul.f32 	%f15, %f2, %f14;
	fma.rn.f32 	%f16, %f1, %f13, %f15;
	ld.global.u32 	%r15, [%rd46+-4];
	add.s32 	%r16, %r3, %r15;
	cvt.rn.f32.s32 	%f17, %r16;
	fma.rn.f32 	%f18, %f3, %f17, %f16;
	add.f32 	%f19, %f4, %f18;
	add.s64 	%rd47, %rd4, %rd108;
	mul.f32 	%f20, %f6, %f14;
	fma.rn.f32 	%f21, %f5, %f13, %f20;
	fma.rn.f32 	%f22, %f7, %f17, %f21;
	add.f32 	%f23, %f8, %f22;
	st.local.v2.f32 	[%rd47], {%f19, %f23};
	mul.f32 	%f24, %f10, %f14;
	fma.rn.f32 	%f25, %f9, %f13, %f24;
	fma.rn.f32 	%f26, %f11, %f17, %f25;
	add.f32 	%f27, %f12, %f26;
	ld.global.u32 	%r17, [%rd46];
	add.s32 	%r18, %r2, %r17;
	cvt.rn.f32.s32 	%f28, %r18;
	ld.global.u32 	%r19, [%rd46+4];
	cvt.rn.f32.s32 	%f29, %r19;
	mul.f32 	%f30, %f2, %f29;
	fma.rn.f32 	%f31, %f1, %f28, %f30;
	ld.global.u32 	%r20, [%rd46+8];
	add.s32 	%r21, %r3, %r20;
	cvt.rn.f32.s32 	%f32, %r21;
	fma.rn.f32 	%f33, %f3, %f32, %f31;
	add.f32 	%f34, %f4, %f33;
	st.local.v2.f32 	[%rd47+8], {%f27, %f34};
	mul.f32 	%f35, %f6, %f29;
	fma.rn.f32 	%f36, %f5, %f28, %f35;
	fma.rn.f32 	%f37, %f7, %f32, %f36;
	add.f32 	%f38, %f8, %f37;
	mul.f32 	%f39, %f10, %f29;
	fma.rn.f32 	%f40, %f9, %f28, %f39;
	fma.rn.f32 	%f41, %f11, %f32, %f40;
	add.f32 	%f42, %f12, %f41;
	st.local.v2.f32 	[%rd47+16], {%f38, %f42};
	add.s32 	%r318, %r318, 2;
	add.s64 	%rd108, %rd108, 24;
	setp.ne.s32 	%p2, %r318, 58;
	@%p2 bra 	$L__BB0_2;
	ld.local.v2.f32 	{%f43, %f44}, [%rd4+8];
	mul.f32 	%f45, %f43, 0f43D0CCCD;
	ld.local.v2.f32 	{%f46, %f47}, [%rd4];
	div.rn.f32 	%f48, %f45, %f46;
	cvt.rzi.s32.f32 	%r23, %f48;
	add.s32 	%r24, %r23, 350;
	mul.f32 	%f49, %f47, 0f43D0CCCD;
	div.rn.f32 	%f50, %f49, %f46;
	cvt.rzi.s32.f32 	%r25, %f50;
	sub.s32 	%r26, 350, %r25;
	ld.local.v2.f32 	{%f51, %f52}, [%rd4+16];
	mul.f32 	%f53, %f52, 0f43D0CCCD;
	div.rn.f32 	%f54, %f53, %f44;
	cvt.rzi.s32.f32 	%r27, %f54;
	add.s32 	%r28, %r27, 350;
	st.local.v2.u32 	[%rd5], {%r24, %r28};
	mul.f32 	%f55, %f51, 0f43D0CCCD;
	div.rn.f32 	%f56, %f55, %f44;
	cvt.rzi.s32.f32 	%r29, %f56;
	sub.s32 	%r30, 350, %r29;
	st.local.v2.u32 	[%rd6], {%r26, %r30};
	ld.local.v2.f32 	{%f57, %f58}, [%rd4+32];
	mul.f32 	%f59, %f57, 0f43D0CCCD;
	ld.local.v2.f32 	{%f60, %f61}, [%rd4+24];
	div.rn.f32 	%f62, %f59, %f60;
	cvt.rzi.s32.f32 	%r31, %f62;
	add.s32 	%r32, %r31, 350;
	mul.f32 	%f63, %f61, 0f43D0CCCD;
	div.rn.f32 	%f64, %f63, %f60;
	cvt.rzi.s32.f32 	%r33, %f64;
	sub.s32 	%r34, 350, %r33;
	ld.local.v2.f32 	{%f65, %f66}, [%rd4+40];
	mul.f32 	%f67, %f66, 0f43D0CCCD;
	div.rn.f32 	%f68, %f67, %f58;
	cvt.rzi.s32.f32 	%r35, %f68;
	add.s32 	%r36, %r35, 350;
	st.local.v2.u32 	[%rd5+8], {%r32, %r36};
	mul.f32 	%f69, %f65, 0f43D0CCCD;
	div.rn.f32 	%f70, %f69, %f58;
	cvt.rzi.s32.f32 	%r37, %f70;
	sub.s32 	%r38, 350, %r37;
	st.local.v2.u32 	[%rd6+8], {%r34, %r38};
	ld.local.v2.f32 	{%f71, %f72}, [%rd4+56];
	mul.f32 	%f73, %f71, 0f43D0CCCD;
	ld.local.v2.f32 	{%f74, %f75}, [%rd4+48];
	div.rn.f32 	%f76, %f73, %f74;
	cvt.rzi.s32.f32 	%r39, %f76;
	add.s32 	%r40, %r39, 350;
	mul.f32 	%f77, %f75, 0f43D0CCCD;
	div.rn.f32 	%f78, %f77, %f74;
	cvt.rzi.s32.f32 	%r41, %f78;
	sub.s32 	%r42, 350, %r41;
	ld.local.v2.f32 	{%f79, %f80}, [%rd4+64];
	mul.f32 	%f81, %f80, 0f43D0CCCD;
	div.rn.f32 	%f82, %f81, %f72;
	cvt.rzi.s32.f32 	%r43, %f82;
	add.s32 	%r44, %r43, 350;
	st.local.v2.u32 	[%rd5+16], {%r40, %r44};
	mul.f32 	%f83, %f79, 0f43D0CCCD;
	div.rn.f32 	%f84, %f83, %f72;
	cvt.rzi.s32.f32 	%r45, %f84;
	sub.s32 	%r46, 350, %r45;
	st.local.v2.u32 	[%rd6+16], {%r42, %r46};
	ld.local.v2.f32 	{%f85, %f86}, [%rd4+80];
	mul.f32 	%f87, %f85, 0f43D0CCCD;
	ld.local.v2.f32 	{%f88, %f89}, [%rd4+72];
	div.rn.f32 	%f90, %f87, %f88;
	cvt.rzi.s32.f32 	%r47, %f90;
	add.s32 	%r48, %r47, 350;
	mul.f32 	%f91, %f89, 0f43D0CCCD;
	div.rn.f32 	%f92, %f91, %f88;
	cvt.rzi.s32.f32 	%r49, %f92;
	sub.s32 	%r50, 350, %r49;
	ld.local.v2.f32 	{%f93, %f94}, [%rd4+88];
	mul.f32 	%f95, %f94, 0f43D0CCCD;
	div.rn.f32 	%f96, %f95, %f86;
	cvt.rzi.s32.f32 	%r51, %f96;
	add.s32 	%r52, %r51, 350;
	st.local.v2.u32 	[%rd5+24], {%r48, %r52};
	mul.f32 	%f97, %f93, 0f43D0CCCD;
	div.rn.f32 	%f98, %f97, %f86;
	cvt.rzi.s32.f32 	%r53, %f98;
	sub.s32 	%r54, 350, %r53;
	st.local.v2.u32 	[%rd6+24], {%r50, %r54};
	ld.local.v2.f32 	{%f99, %f100}, [%rd4+104];
	mul.f32 	%f101, %f99, 0f43D0CCCD;
	ld.local.v2.f32 	{%f102, %f103}, [%rd4+96];
	div.rn.f32 	%f104, %f101, %f102;
	cvt.rzi.s32.f32 	%r55, %f104;
	add.s32 	%r56, %r55, 350;
	mul.f32 	%f105, %f103, 0f43D0CCCD;
	div.rn.f32 	%f106, %f105, %f102;
	cvt.rzi.s32.f32 	%r57, %f106;
	sub.s32 	%r58, 350, %r57;
	ld.local.v2.f32 	{%f107, %f108}, [%rd4+112];
	mul.f32 	%f109, %f108, 0f43D0CCCD;
	div.rn.f32 	%f110, %f109, %f100;
	cvt.rzi.s32.f32 	%r59, %f110;
	add.s32 	%r60, %r59, 350;
	st.local.v2.u32 	[%rd5+32], {%r56, %r60};
	mul.f32 	%f111, %f107, 0f43D0CCCD;
	div.rn.f32 	%f112, %f111, %f100;
	cvt.rzi.s32.f32 	%r61, %f112;
	sub.s32 	%r62, 350, %r61;
	st.local.v2.u32 	[%rd6+32], {%r58, %r62};
	ld.local.v2.f32 	{%f113, %f114}, [%rd4+128];
	mul.f32 	%f115, %f113, 0f43D0CCCD;
	ld.local.v2.f32 	{%f116, %f117}, [%rd4+120];
	div.rn.f32 	%f118, %f115, %f116;
	cvt.rzi.s32.f32 	%r63, %f118;
	add.s32 	%r64, %r63, 350;
	mul.f32 	%f119, %f117, 0f43D0CCCD;
	div.rn.f32 	%f120, %f119, %f116;
	cvt.rzi.s32.f32 	%r65, %f120;
	sub.s32 	%r66, 350, %r65;
	ld.local.v2.f32 	{%f121, %f122}, [%rd4+136];
	mul.f32 	%f123, %f122, 0f43D0CCCD;
	div.rn.f32 	%f124, %f123, %f114;
	cvt.rzi.s32.f32 	%r67, %f124;
	add.s32 	%r68, %r67, 350;
	st.local.v2.u32 	[%rd5+40], {%r64, %r68};
	mul.f32 	%f125, %f121, 0f43D0CCCD;
	div.rn.f32 	%f126, %f125, %f114;
	cvt.rzi.s32.f32 	%r69, %f126;
	sub.s32 	%r70, 350, %r69;
	st.local.v2.u32 	[%rd6+40], {%r66, %r70};
	ld.local.v2.f32 	{%f127, %f128}, [%rd4+152];
	mul.f32 	%f129, %f127, 0f43D0CCCD;
	ld.local.v2.f32 	{%f130, %f131}, [%rd4+144];
	div.rn.f32 	%f132, %f129, %f130;
	cvt.rzi.s32.f32 	%r71, %f132;
	add.s32 	%r72, %r71, 350;
	mul.f32 	%f133, %f131, 0f43D0CCCD;
	div.rn.f32 	%f134, %f133, %f130;
	cvt.rzi.s32.f32 	%r73, %f134;
	sub.s32 	%r74, 350, %r73;
	ld.local.v2.f32 	{%f135, %f136}, [%rd4+160];
	mul.f32 	%f137, %f136, 0f43D0CCCD;
	div.rn.f32 	%f138, %f137, %f128;
	cvt.rzi.s32.f32 	%r75, %f138;
	add.s32 	%r76, %r75, 350;
	st.local.v2.u32 	[%rd5+48], {%r72, %r76};
	mul.f32 	%f139, %f135, 0f43D0CCCD;
	div.rn.f32 	%f140, %f139, %f128;
	cvt.rzi.s32.f32 	%r77, %f140;
	sub.s32 	%r78, 350, %r77;
	st.local.v2.u32 	[%rd6+48], {%r74, %r78};
	ld.local.v2.f32 	{%f141, %f142}, [%rd4+176];
	mul.f32 	%f143, %f141, 0f43D0CCCD;
	ld.local.v2.f32 	{%f144, %f145}, [%rd4+168];
	div.rn.f32 	%f146, %f143, %f144;
	cvt.rzi.s32.f32 	%r79, %f146;
	add.s32 	%r80, %r79, 350;
	mul.f32 	%f147, %f145, 0f43D0CCCD;
	div.rn.f32 	%f148, %f147, %f144;
	cvt.rzi.s32.f32 	%r81, %f148;
	sub.s32 	%r82, 350, %r81;
	ld.local.v2.f32 	{%f149, %f150}, [%rd4+184];
	mul.f32 	%f151, %f150, 0f43D0CCCD;
	div.rn.f32 	%f152, %f151, %f142;
	cvt.rzi.s32.f32 	%r83, %f152;
	add.s32 	%r84, %r83, 350;
	st.local.v2.u32 	[%rd5+56], {%r80, %r84};
	mul.f32 	%f153, %f149, 0f43D0CCCD;
	div.rn.f32 	%f154, %f153, %f142;
	cvt.rzi.s32.f32 	%r85, %f154;
	sub.s32 	%r86, 350, %r85;
	st.local.v2.u32 	[%rd6+56], {%r82, %r86};
	ld.local.v2.f32 	{%f155, %f156}, [%rd4+200];
	mul.f32 	%f157, %f155, 0f43D0CCCD;
	ld.local.v2.f32 	{%f158, %f159}, [%rd4+192];
	div.rn.f32 	%f160, %f157, %f158;
	cvt.rzi.s32.f32 	%r87, %f160;
	add.s32 	%r88, %r87, 350;
	mul.f32 	%f161, %f159, 0f43D0CCCD;
	div.rn.f32 	%f162, %f161, %f158;
	cvt.rzi.s32.f32 	%r89, %f162;
	sub.s32 	%r90, 350, %r89;
	ld.local.v2.f32 	{%f163, %f164}, [%rd4+208];
	mul.f32 	%f165, %f164, 0f43D0CCCD;
	div.rn.f32 	%f166, %f165, %f156;
	cvt.rzi.s32.f32 	%r91, %f166;
	add.s32 	%r92, %r91, 350;
	st.local.v2.u32 	[%rd5+64], {%r88, %r92};
	mul.f32 	%f167, %f163, 0f43D0CCCD;
	div.rn.f32 	%f168, %f167, %f156;
	cvt.rzi.s32.f32 	%r93, %f168;
	sub.s32 	%r94, 350, %r93;
	st.local.v2.u32 	[%rd6+64], {%r90, %r94};
	ld.local.v2.f32 	{%f169, %f170}, [%rd4+224];
	mul.f32 	%f171, %f169, 0f43D0CCCD;
	ld.local.v2.f32 	{%f172, %f173}, [%rd4+216];
	div.rn.f32 	%f174, %f171, %f172;
	cvt.rzi.s32.f32 	%r95, %f174;
	add.s32 	%r96, %r95, 350;
	mul.f32 	%f175, %f173, 0f43D0CCCD;
	div.rn.f32 	%f176, %f175, %f172;
	cvt.rzi.s32.f32 	%r97, %f176;
	sub.s32 	%r98, 350, %r97;
	ld.local.v2.f32 	{%f177, %f178}, [%rd4+232];
	mul.f32 	%f179, %f178, 0f43D0CCCD;
	div.rn.f32 	%f180, %f179, %f170;
	cvt.rzi.s32.f32 	%r99, %f180;
	add.s32 	%r100, %r99, 350;
	st.local.v2.u32 	[%rd5+72], {%r96, %r100};
	mul.f32 	%f181, %f177, 0f43D0CCCD;
	div.rn.f32 	%f182, %f181, %f170;
	cvt.rzi.s32.f32 	%r101, %f182;
	sub.s32 	%r102, 350, %r101;
	st.local.v2.u32 	[%rd6+72], {%r98, %r102};
	ld.local.v2.f32 	{%f183, %f184}, [%rd4+248];
	mul.f32 	%f185, %f183, 0f43D0CCCD;
	ld.local.v2.f32 	{%f186, %f187}, [%rd4+240];
	div.rn.f32 	%f188, %f185, %f186;
	cvt.rzi.s32.f32 	%r103, %f188;
	add.s32 	%r104, %r103, 350;
	mul.f32 	%f189, %f187, 0f43D0CCCD;
	div.rn.f32 	%f190, %f189, %f186;
	cvt.rzi.s32.f32 	%r105, %f190;
	sub.s32 	%r106, 350, %r105;
	ld.local.v2.f32 	{%f191, %f192}, [%rd4+256];
	mul.f32 	%f193, %f192, 0f43D0CCCD;
	div.rn.f32 	%f194, %f193, %f184;
	cvt.rzi.s32.f32 	%r107, %f194;
	add.s32 	%r108, %r107, 350;
	st.local.v2.u32 	[%rd5+80], {%r104, %r108};
	mul.f32 	%f195, %f191, 0f43D0CCCD;
	div.rn.f32 	%f196, %f195, %f184;
	cvt.rzi.s32.f32 	%r109, %f196;
	sub.s32 	%r110, 350, %r109;
	st.local.v2.u32 	[%rd6+80], {%r106, %r110};
	ld.local.v2.f32 	{%f197, %f198}, [%rd4+272];
	mul.f32 	%f199, %f197, 0f43D0CCCD;
	ld.local.v2.f32 	{%f200, %f201}, [%rd4+264];
	div.rn.f32 	%f202, %f199, %f200;
	cvt.rzi.s32.f32 	%r111, %f202;
	add.s32 	%r112, %r111, 350;
	mul.f32 	%f203, %f201, 0f43D0CCCD;
	div.rn.f32 	%f204, %f203, %f200;
	cvt.rzi.s32.f32 	%r113, %f204;
	sub.s32 	%r114, 350, %r113;
	ld.local.v2.f32 	{%f205, %f206}, [%rd4+280];
	mul.f32 	%f207, %f206, 0f43D0CCCD;
	div.rn.f32 	%f208, %f207, %f198;
	cvt.rzi.s32.f32 	%r115, %f208;
	add.s32 	%r116, %r115, 350;
	st.local.v2.u32 	[%rd5+88], {%r112, %r116};
	mul.f32 	%f209, %f205, 0f43D0CCCD;
	div.rn.f32 	%f210, %f209, %f198;
	cvt.rzi.s32.f32 	%r117, %f210;
	sub.s32 	%r118, 350, %r117;
	st.local.v2.u32 	[%rd6+88], {%r114, %r118};
	ld.local.v2.f32 	{%f211, %f212}, [%rd4+296];
	mul.f32 	%f213, %f211, 0f43D0CCCD;
	ld.local.v2.f32 	{%f214, %f215}, [%rd4+288];
	div.rn.f32 	%f216, %f213, %f214;
	cvt.rzi.s32.f32 	%r119, %f216;
	add.s32 	%r120, %r119, 350;
	mul.f32 	%f217, %f215, 0f43D0CCCD;
	div.rn.f32 	%f218, %f217, %f214;
	cvt.rzi.s32.f32 	%r121, %f218;
	sub.s32 	%r122, 350, %r121;
	ld.local.v2.f32 	{%f219, %f220}, [%rd4+304];
	mul.f32 	%f221, %f220, 0f43D0CCCD;
	div.rn.f32 	%f222, %f221, %f212;
	cvt.rzi.s32.f32 	%r123, %f222;
	add.s32 	%r124, %r123, 350;
	st.local.v2.u32 	[%rd5+96], {%r120, %r124};
	mul.f32 	%f223, %f219, 0f43D0CCCD;
	div.rn.f32 	%f224, %f223, %f212;
	cvt.rzi.s32.f32 	%r125, %f224;
	sub.s32 	%r126, 350, %r125;
	st.local.v2.u32 	[%rd6+96], {%r122, %r126};
	ld.local.v2.f32 	{%f225, %f226}, [%rd4+320];
	mul.f32 	%f227, %f225, 0f43D0CCCD;
	ld.local.v2.f32 	{%f228, %f229}, [%rd4+312];
	div.rn.f32 	%f230, %f227, %f228;
	cvt.rzi.s32.f32 	%r127, %f230;
	add.s32 	%r128, %r127, 350;
	mul.f32 	%f231, %f229, 0f43D0CCCD;
	div.rn.f32 	%f232, %f231, %f228;
	cvt.rzi.s32.f32 	%r129, %f232;
	sub.s32 	%r130, 350, %r129;
	ld.local.v2.f32 	{%f233, %f234}, [%rd4+328];
	mul.f32 	%f235, %f234, 0f43D0CCCD;
	div.rn.f32 	%f236, %f235, %f226;
	cvt.rzi.s32.f32 	%r131, %f236;
	add.s32 	%r132, %r131, 350;
	st.local.v2.u32 	[%rd5+104], {%r128, %r132};
	mul.f32 	%f237, %f233, 0f43D0CCCD;
	div.rn.f32 	%f238, %f237, %f226;
	cvt.rzi.s32.f32 	%r133, %f238;
	sub.s32 	%r134, 350, %r133;
	st.local.v2.u32 	[%rd6+104], {%r130, %r134};
	ld.local.v2.f32 	{%f239, %f240}, [%rd4+344];
	mul.f32 	%f241, %f239, 0f43D0CCCD;
	ld.local.v2.f32 	{%f242, %f243}, [%rd4+336];
	div.rn.f32 	%f244, %f241, %f242;
	cvt.rzi.s32.f32 	%r135, %f244;
	add.s32 	%r136, %r135, 350;
	mul.f32 	%f245, %f243, 0f43D0CCCD;
	div.rn.f32 	%f246, %f245, %f242;
	cvt.rzi.s32.f32 	%r137, %f246;
	sub.s32 	%r138, 350, %r137;
	ld.local.v2.f32 	{%f247, %f248}, [%rd4+352];
	mul.f32 	%f249, %f248, 0f43D0CCCD;
	div.rn.f32 	%f250, %f249, %f240;
	cvt.rzi.s32.f32 	%r139, %f250;
	add.s32 	%r140, %r139, 350;
	st.local.v2.u32 	[%rd5+112], {%r136, %r140};
	mul.f32 	%f251, %f247, 0f43D0CCCD;
	div.rn.f32 	%f252, %f251, %f240;
	cvt.rzi.s32.f32 	%r141, %f252;
	sub.s32 	%r142, 350, %r141;
	st.local.v2.u32 	[%rd6+112], {%r138, %r142};
	ld.local.v2.f32 	{%f253, %f254}, [%rd4+368];
	mul.f32 	%f255, %f253, 0f43D0CCCD;
	ld.local.v2.f32 	{%f256, %f257}, [%rd4+360];
	div.rn.f32 	%f258, %f255, %f256;
	cvt.rzi.s32.f32 	%r143, %f258;
	add.s32 	%r144, %r143, 350;
	mul.f32 	%f259, %f257, 0f43D0CCCD;
	div.rn.f32 	%f260, %f259, %f256;
	cvt.rzi.s32.f32 	%r145, %f260;
	sub.s32 	%r146, 350, %r145;
	ld.local.v2.f32 	{%f261, %f262}, [%rd4+376];
	mul.f32 	%f263, %f262, 0f43D0CCCD;
	div.rn.f32 	%f264, %f263, %f254;
	cvt.rzi.s32.f32 	%r147, %f264;
	add.s32 	%r148, %r147, 350;
	st.local.v2.u32 	[%rd5+120], {%r144, %r148};
	mul.f32 	%f265, %f261, 0f43D0CCCD;
	div.rn.f32 	%f266, %f265, %f254;
	cvt.rzi.s32.f32 	%r149, %f266;
	sub.s32 	%r150, 350, %r149;
	st.local.v2.u32 	[%rd6+120], {%r146, %r150};
	ld.local.v2.f32 	{%f267, %f268}, [%rd4+392];
	mul.f32 	%f269, %f267, 0f43D0CCCD;
	ld.local.v2.f32 	{%f270, %f271}, [%rd4+384];
	div.rn.f32 	%f272, %f269, %f270;
	cvt.rzi.s32.f32 	%r151, %f272;
	add.s32 	%r152, %r151, 350;
	mul.f32 	%f273, %f271, 0f43D0CCCD;
	div.rn.f32 	%f274, %f273, %f270;
	cvt.rzi.s32.f32 	%r153, %f274;
	sub.s32 	%r154, 350, %r153;
	ld.local.v2.f32 	{%f275, %f276}, [%rd4+400];
	mul.f32 	%f277, %f276, 0f43D0CCCD;
	div.rn.f32 	%f278, %f277, %f268;
	cvt.rzi.s32.f32 	%r155, %f278;
	add.s32 	%r156, %r155, 350;
	st.local.v2.u32 	[%rd5+128], {%r152, %r156};
	mul.f32 	%f279, %f275, 0f43D0CCCD;
	div.rn.f32 	%f280, %f279, %f268;
	cvt.rzi.s32.f32 	%r157, %f280;
	sub.s32 	%r158, 350, %r157;
	st.local.v2.u32 	[%rd6+128], {%r154, %r158};
	ld.local.v2.f32 	{%f281, %f282}, [%rd4+416];
	mul.f32 	%f283, %f281, 0f43D0CCCD;
	ld.local.v2.f32 	{%f284, %f285}, [%rd4+408];
	div.rn.f32 	%f286, %f283, %f284;
	cvt.rzi.s32.f32 	%r159, %f286;
	add.s32 	%r160, %r159, 350;
	mul.f32 	%f287, %f285, 0f43D0CCCD;
	div.rn.f32 	%f288, %f287, %f284;
	cvt.rzi.s32.f32 	%r161, %f288;
	sub.s32 	%r162, 350, %r161;
	ld.local.v2.f32 	{%f289, %f290}, [%rd4+424];
	mul.f32 	%f291, %f290, 0f43D0CCCD;
	div.rn.f32 	%f292, %f291, %f282;
	cvt.rzi.s32.f32 	%r163, %f292;
	add.s32 	%r164, %r163, 350;
	st.local.v2.u32 	[%rd5+136], {%r160, %r164};
	mul.f32 	%f293, %f289, 0f43D0CCCD;
	div.rn.f32 	%f294, %f293, %f282;
	cvt.rzi.s32.f32 	%r165, %f294;
	sub.s32 	%r166, 350, %r165;
	st.local.v2.u32 	[%rd6+136], {%r162, %r166};
	ld.local.v2.f32 	{%f295, %f296}, [%rd4+440];
	mul.f32 	%f297, %f295, 0f43D0CCCD;
	ld.local.v2.f32 	{%f298, %f299}, [%rd4+432];
	div.rn.f32 	%f300, %f297, %f298;
	cvt.rzi.s32.f32 	%r167, %f300;
	add.s32 	%r168, %r167, 350;
	mul.f32 	%f301, %f299, 0f43D0CCCD;
	div.rn.f32 	%f302, %f301, %f298;
	cvt.rzi.s32.f32 	%r169, %f302;
	sub.s32 	%r170, 350, %r169;
	ld.local.v2.f32 	{%f303, %f304}, [%rd4+448];
	mul.f32 	%f305, %f304, 0f43D0CCCD;
	div.rn.f32 	%f306, %f305, %f296;
	cvt.rzi.s32.f32 	%r171, %f306;
	add.s32 	%r172, %r171, 350;
	st.local.v2.u32 	[%rd5+144], {%r168, %r172};
	mul.f32 	%f307, %f303, 0f43D0CCCD;
	div.rn.f32 	%f308, %f307, %f296;
	cvt.rzi.s32.f32 	%r173, %f308;
	sub.s32 	%r174, 350, %r173;
	st.local.v2.u32 	[%rd6+144], {%r170, %r174};
	ld.local.v2.f32 	{%f309, %f310}, [%rd4+464];
	mul.f32 	%f311, %f309, 0f43D0CCCD;
	ld.local.v2.f32 	{%f312, %f313}, [%rd4+456];
	div.rn.f32 	%f314, %f311, %f312;
	cvt.rzi.s32.f32 	%r175, %f314;
	add.s32 	%r176, %r175, 350;
	mul.f32 	%f315, %f313, 0f43D0CCCD;
	div.rn.f32 	%f316, %f315, %f312;
	cvt.rzi.s32.f32 	%r177, %f316;
	sub.s32 	%r178, 350, %r177;
	ld.local.v2.f32 	{%f317, %f318}, [%rd4+472];
	mul.f32 	%f319, %f318, 0f43D0CCCD;
	div.rn.f32 	%f320, %f319, %f310;
	cvt.rzi.s32.f32 	%r179, %f320;
	add.s32 	%r180, %r179, 350;
	st.local.v2.u32 	[%rd5+152], {%r176, %r180};
	mul.f32 	%f321, %f317, 0f43D0CCCD;
	div.rn.f32 	%f322, %f321, %f310;
	cvt.rzi.s32.f32 	%r181, %f322;
	sub.s32 	%r182, 350, %r181;
	st.local.v2.u32 	[%rd6+152], {%r178, %r182};
	ld.local.v2.f32 	{%f323, %f324}, [%rd4+488];
	mul.f32 	%f325, %f323, 0f43D0CCCD;
	ld.local.v2.f32 	{%f326, %f327}, [%rd4+480];
	div.rn.f32 	%f328, %f325, %f326;
	cvt.rzi.s32.f32 	%r183, %f328;
	add.s32 	%r184, %r183, 350;
	mul.f32 	%f329, %f327, 0f43D0CCCD;
	div.rn.f32 	%f330, %f329, %f326;
	cvt.rzi.s32.f32 	%r185, %f330;
	sub.s32 	%r186, 350, %r185;
	ld.local.v2.f32 	{%f331, %f332}, [%rd4+496];
	mul.f32 	%f333, %f332, 0f43D0CCCD;
	div.rn.f32 	%f334, %f333, %f324;
	cvt.rzi.s32.f32 	%r187, %f334;
	add.s32 	%r188, %r187, 350;
	st.local.v2.u32 	[%rd5+160], {%r184, %r188};
	mul.f32 	%f335, %f331, 0f43D0CCCD;
	div.rn.f32 	%f336, %f335, %f324;
	cvt.rzi.s32.f32 	%r189, %f336;
	sub.s32 	%r190, 350, %r189;
	st.local.v2.u32 	[%rd6+160], {%r186, %r190};
	ld.local.v2.f32 	{%f337, %f338}, [%rd4+512];
	mul.f32 	%f339, %f337, 0f43D0CCCD;
	ld.local.v2.f32 	{%f340, %f341}, [%rd4+504];
	div.rn.f32 	%f342, %f339, %f340;
	cvt.rzi.s32.f32 	%r191, %f342;
	add.s32 	%r192, %r191, 350;
	mul.f32 	%f343, %f341, 0f43D0CCCD;
	div.rn.f32 	%f344, %f343, %f340;
	cvt.rzi.s32.f32 	%r193, %f344;
	sub.s32 	%r194, 350, %r193;
	ld.local.v2.f32 	{%f345, %f346}, [%rd4+520];
	mul.f32 	%f347, %f346, 0f43D0CCCD;
	div.rn.f32 	%f348, %f347, %f338;
	cvt.rzi.s32.f32 	%r195, %f348;
	add.s32 	%r196, %r195, 350;
	st.local.v2.u32 	[%rd5+168], {%r192, %r196};
	mul.f32 	%f349, %f345, 0f43D0CCCD;
	div.rn.f32 	%f350, %f349, %f338;
	cvt.rzi.s32.f32 	%r197, %f350;
	sub.s32 	%r198, 350, %r197;
	st.local.v2.u32 	[%rd6+168], {%r194, %r198};
	ld.local.v2.f32 	{%f351, %f352}, [%rd4+536];
	mul.f32 	%f353, %f351, 0f43D0CCCD;
	ld.local.v2.f32 	{%f354, %f355}, [%rd4+528];
	div.rn.f32 	%f356, %f353, %f354;
	cvt.rzi.s32.f32 	%r199, %f356;
	add.s32 	%r200, %r199, 350;
	mul.f32 	%f357, %f355, 0f43D0CCCD;
	div.rn.f32 	%f358, %f357, %f354;
	cvt.rzi.s32.f32 	%r201, %f358;
	sub.s32 	%r202, 350, %r201;
	ld.local.v2.f32 	{%f359, %f360}, [%rd4+544];
	mul.f32 	%f361, %f360, 0f43D0CCCD;
	div.rn.f32 	%f362, %f361, %f352;
	cvt.rzi.s32.f32 	%r203, %f362;
	add.s32 	%r204, %r203, 350;
	st.local.v2.u32 	[%rd5+176], {%r200, %r204};
	mul.f32 	%f363, %f359, 0f43D0CCCD;
	div.rn.f32 	%f364, %f363, %f352;
	cvt.rzi.s32.f32 	%r205, %f364;
	sub.s32 	%r206, 350, %r205;
	st.local.v2.u32 	[%rd6+176], {%r202, %r206};
	ld.local.v2.f32 	{%f365, %f366}, [%rd4+560];
	mul.f32 	%f367, %f365, 0f43D0CCCD;
	ld.local.v2.f32 	{%f368, %f369}, [%rd4+552];
	div.rn.f32 	%f370, %f367, %f368;
	cvt.rzi.s32.f32 	%r207, %f370;
	add.s32 	%r208, %r207, 350;
	mul.f32 	%f371, %f369, 0f43D0CCCD;
	div.rn.f32 	%f372, %f371, %f368;
	cvt.rzi.s32.f32 	%r209, %f372;
	sub.s32 	%r210, 350, %r209;
	ld.local.v2.f32 	{%f373, %f374}, [%rd4+568];
	mul.f32 	%f375, %f374, 0f43D0CCCD;
	div.rn.f32 	%f376, %f375, %f366;
	cvt.rzi.s32.f32 	%r211, %f376;
	add.s32 	%r212, %r211, 350;
	st.local.v2.u32 	[%rd5+184], {%r208, %r212};
	mul.f32 	%f377, %f373, 0f43D0CCCD;
	div.rn.f32 	%f378, %f377, %f366;
	cvt.rzi.s32.f32 	%r213, %f378;
	sub.s32 	%r214, 350, %r213;
	st.local.v2.u32 	[%rd6+184], {%r210, %r214};
	ld.local.v2.f32 	{%f379, %f380}, [%rd4+584];
	mul.f32 	%f381, %f379, 0f43D0CCCD;
	ld.local.v2.f32 	{%f382, %f383}, [%rd4+576];
	div.rn.f32 	%f384, %f381, %f382;
	cvt.rzi.s32.f32 	%r215, %f384;
	add.s32 	%r216, %r215, 350;
	mul.f32 	%f385, %f383, 0f43D0CCCD;
	div.rn.f32 	%f386, %f385, %f382;
	cvt.rzi.s32.f32 	%r217, %f386;
	sub.s32 	%r218, 350, %r217;
	ld.local.v2.f32 	{%f387, %f388}, [%rd4+592];
	mul.f32 	%f389, %f388, 0f43D0CCCD;
	div.rn.f32 	%f390, %f389, %f380;
	cvt.rzi.s32.f32 	%r219, %f390;
	add.s32 	%r220, %r219, 350;
	st.local.v2.u32 	[%rd5+192], {%r216, %r220};
	mul.f32 	%f391, %f387, 0f43D0CCCD;
	div.rn.f32 	%f392, %f391, %f380;
	cvt.rzi.s32.f32 	%r221, %f392;
	sub.s32 	%r222, 350, %r221;
	st.local.v2.u32 	[%rd6+192], {%r218, %r222};
	ld.local.v2.f32 	{%f393, %f394}, [%rd4+608];
	mul.f32 	%f395, %f393, 0f43D0CCCD;
	ld.local.v2.f32 	{%f396, %f397}, [%rd4+600];
	div.rn.f32 	%f398, %f395, %f396;
	cvt.rzi.s32.f32 	%r223, %f398;
	add.s32 	%r224, %r223, 350;
	mul.f32 	%f399, %f397, 0f43D0CCCD;
	div.rn.f32 	%f400, %f399, %f396;
	cvt.rzi.s32.f32 	%r225, %f400;
	sub.s32 	%r226, 350, %r225;
	ld.local.v2.f32 	{%f401, %f402}, [%rd4+616];
	mul.f32 	%f403, %f402, 0f43D0CCCD;
	div.rn.f32 	%f404, %f403, %f394;
	cvt.rzi.s32.f32 	%r227, %f404;
	add.s32 	%r228, %r227, 350;
	st.local.v2.u32 	[%rd5+200], {%r224, %r228};
	mul.f32 	%f405, %f401, 0f43D0CCCD;
	div.rn.f32 	%f406, %f405, %f394;
	cvt.rzi.s32.f32 	%r229, %f406;
	sub.s32 	%r230, 350, %r229;
	st.local.v2.u32 	[%rd6+200], {%r226, %r230};
	ld.local.v2.f32 	{%f407, %f408}, [%rd4+632];
	mul.f32 	%f409, %f407, 0f43D0CCCD;
	ld.local.v2.f32 	{%f410, %f411}, [%rd4+624];
	div.rn.f32 	%f412, %f409, %f410;
	cvt.rzi.s32.f32 	%r231, %f412;
	add.s32 	%r232, %r231, 350;
	mul.f32 	%f413, %f411, 0f43D0CCCD;
	div.rn.f32 	%f414, %f413, %f410;
	cvt.rzi.s32.f32 	%r233, %f414;
	sub.s32 	%r234, 350, %r233;
	ld.local.v2.f32 	{%f415, %f416}, [%rd4+640];
	mul.f32 	%f417, %f416, 0f43D0CCCD;
	div.rn.f32 	%f418, %f417, %f408;
	cvt.rzi.s32.f32 	%r235, %f418;
	add.s32 	%r236, %r235, 350;
	st.local.v2.u32 	[%rd5+208], {%r232, %r236};
	mul.f32 	%f419, %f415, 0f43D0CCCD;
	div.rn.f32 	%f420, %f419, %f408;
	cvt.rzi.s32.f32 	%r237, %f420;
	sub.s32 	%r238, 350, %r237;
	st.local.v2.u32 	[%rd6+208], {%r234, %r238};
	ld.local.v2.f32 	{%f421, %f422}, [%rd4+656];
	mul.f32 	%f423, %f421, 0f43D0CCCD;
	ld.local.v2.f32 	{%f424, %f425}, [%rd4+648];
	div.rn.f32 	%f426, %f423, %f424;
	cvt.rzi.s32.f32 	%r239, %f426;
	add.s32 	%r240, %r239, 350;
	mul.f32 	%f427, %f425, 0f43D0CCCD;
	div.rn.f32 	%f428, %f427, %f424;
	cvt.rzi.s32.f32 	%r241, %f428;
	sub.s32 	%r242, 350, %r241;
	ld.local.v2.f32 	{%f429, %f430}, [%rd4+664];
	mul.f32 	%f431, %f430, 0f43D0CCCD;
	div.rn.f32 	%f432, %f431, %f422;
	cvt.rzi.s32.f32 	%r243, %f432;
	add.s32 	%r244, %r243, 350;
	st.local.v2.u32 	[%rd5+216], {%r240, %r244};
	mul.f32 	%f433, %f429, 0f43D0CCCD;
	div.rn.f32 	%f434, %f433, %f422;
	cvt.rzi.s32.f32 	%r245, %f434;
	sub.s32 	%r246, 350, %r245;
	st.local.v2.u32 	[%rd6+216], {%r242, %r246};
	ld.local.v2.f32 	{%f435, %f436}, [%rd4+680];
	mul.f32 	%f437, %f435, 0f43D0CCCD;
	ld.local.v2.f32 	{%f438, %f439}, [%rd4+672];
	div.rn.f32 	%f440, %f437, %f438;
	cvt.rzi.s32.f32 	%r247, %f440;
	add.s32 	%r248, %r247, 350;
	mul.f32 	%f441, %f439, 0f43D0CCCD;
	div.rn.f32 	%f442, %f441, %f438;
	cvt.rzi.s32.f32 	%r249, %f442;
	sub.s32 	%r250, 350, %r249;
	ld.local.v2.f32 	{%f443, %f444}, [%rd4+688];
	mul.f32 	%f445, %f444, 0f43D0CCCD;
	div.rn.f32 	%f446, %f445, %f436;
	cvt.rzi.s32.f32 	%r251, %f446;
	add.s32 	%r252, %r251, 350;
	st.local.v2.u32 	[%rd5+224], {%r248, %r252};
	mul.f32 	%f447, %f443, 0f43D0CCCD;
	div.rn.f32 	%f448, %f447, %f436;
	cvt.rzi.s32.f32 	%r253, %f448;
	sub.s32 	%r254, 350, %r253;
	st.local.v2.u32 	[%rd6+224], {%r250, %r254};
	add.s64 	%rd111, %rd2, 12;
	mul.wide.u32 	%rd48, %r1, 384;
	cvta.to.global.u64 	%rd49, %rd27;
	add.s64 	%rd50, %rd48, %rd49;
	add.s64 	%rd110, %rd50, 4;
	mov.b32 	%r319, 0;
	mov.u64 	%rd109, %rd3;
$L__BB0_4:
	ld.global.u32 	%r255, [%rd111+-12];
	cvt.rn.f32.s32 	%f449, %r255;
	ld.global.f32 	%f450, [%rd1];
	ld.global.u32 	%r256, [%rd111+-8];
	cvt.rn.f32.s32 	%f451, %r256;
	ld.global.f32 	%f452, [%rd1+4];
	mul.f32 	%f453, %f452, %f451;
	fma.rn.f32 	%f454, %f450, %f449, %f453;
	ld.global.u32 	%r257, [%rd111+-4];
	cvt.rn.f32.s32 	%f455, %r257;
	ld.global.f32 	%f456, [%rd1+8];
	fma.rn.f32 	%f457, %f456, %f455, %f454;
	ld.global.u32 	%r258, [%rd109];
	mul.lo.s32 	%r259, %r258, 3;
	mul.wide.s32 	%rd51, %r259, 4;
	add.s64 	%rd52, %rd4, %rd51;
	ld.local.f32 	%f458, [%rd52];
	ld.global.f32 	%f459, [%rd1+16];
	ld.global.f32 	%f460, [%rd1+20];
	mul.f32 	%f461, %f460, %f451;
	fma.rn.f32 	%f462, %f459, %f449, %f461;
	ld.global.u32 	%r260, [%rd2+24];
	cvt.rn.f32.s32 	%f463, %r260;
	ld.global.f32 	%f464, [%rd1+24];
	fma.rn.f32 	%f465, %f464, %f463, %f462;
	ld.local.f32 	%f466, [%rd52+4];
	mul.f32 	%f467, %f465, %f466;
	fma.rn.f32 	%f468, %f457, %f458, %f467;
	ld.global.f32 	%f469, [%rd1+32];
	ld.global.f32 	%f470, [%rd1+36];
	mul.f32 	%f471, %f470, %f451;
	fma.rn.f32 	%f472, %f469, %f449, %f471;
	ld.global.f32 	%f473, [%rd1+40];
	fma.rn.f32 	%f474, %f473, %f455, %f472;
	ld.local.f32 	%f475, [%rd52+8];
	fma.rn.f32 	%f476, %f474, %f475, %f468;
	setp.lt.f32 	%p3, %f476, 0f00000000;
	selp.u32 	%r261, 1, 0, %p3;
	st.global.u32 	[%rd110+-4], %r261;
	ld.global.u32 	%r262, [%rd111];
	cvt.rn.f32.s32 	%f477, %r262;
	ld.global.f32 	%f478, [%rd1];
	ld.global.u32 	%r263, [%rd111+4];
	cvt.rn.f32.s32 	%f479, %r263;
	ld.global.f32 	%f480, [%rd1+4];
	mul.f32 	%f481, %f480, %f479;
	fma.rn.f32 	%f482, %f478, %f477, %f481;
	ld.global.u32 	%r264, [%rd111+8];
	cvt.rn.f32.s32 	%f483, %r264;
	ld.global.f32 	%f484, [%rd1+8];
	fma.rn.f32 	%f485, %f484, %f483, %f482;
	ld.global.u32 	%r265, [%rd109+12];
	mul.lo.s32 	%r266, %r265, 3;
	mul.wide.s32 	%rd53, %r266, 4;
	add.s64 	%rd54, %rd4, %rd53;
	ld.local.f32 	%f486, [%rd54];
	ld.global.f32 	%f487, [%rd1+16];
	ld.global.f32 	%f488, [%rd1+20];
	mul.f32 	%f489, %f488, %f479;
	fma.rn.f32 	%f490, %f487, %f477, %f489;
	ld.global.u32 	%r267, [%rd2+24];
	cvt.rn.f32.s32 	%f491, %r267;
	ld.global.f32 	%f492, [%rd1+24];
	fma.rn.f32 	%f493, %f492, %f491, %f490;
	ld.local.f32 	%f494, [%rd54+4];
	mul.f32 	%f495, %f493, %f494;
	fma.rn.f32 	%f496, %f485, %f486, %f495;
	ld.global.f32 	%f497, [%rd1+32];
	ld.global.f32 	%f498, [%rd1+36];
	mul.f32 	%f499, %f498, %f479;
	fma.rn.f32 	%f500, %f497, %f477, %f499;
	ld.global.f32 	%f501, [%rd1+40];
	fma.rn.f32 	%f502, %f501, %f483, %f500;
	ld.local.f32 	%f503, [%rd54+8];
	fma.rn.f32 	%f504, %f502, %f503, %f496;
	setp.lt.f32 	%p4, %f504, 0f00000000;
	selp.u32 	%r268, 1, 0, %p4;
	st.global.u32 	[%rd110], %r268;
	add.s32 	%r319, %r319, 2;
	add.s64 	%rd111, %rd111, 24;
	add.s64 	%rd110, %rd110, 8;
	add.s64 	%rd109, %rd109, 24;
	setp.ne.s32 	%p5, %r319, 96;
	@%p5 bra 	$L__BB0_4;
	ld.param.u64 	%rd107, [obtainPolygons_param_1];
	add.s64 	%rd114, %rd3, 24;
	mul.wide.u32 	%rd55, %r1, 1152;
	or.b64  	%rd56, %rd55, 24;
	cvta.to.global.u64 	%rd57, %rd107;
	add.s64 	%rd113, %rd57, %rd56;
	cvta.to.global.u64 	%rd58, %rd29;
	add.s64 	%rd112, %rd58, %rd56;
	mov.b32 	%r320, 0;
$L__BB0_6:
	ld.global.u32 	%r270, [%rd114+-24];
	mul.wide.s32 	%rd59, %r270, 4;
	add.s64 	%rd60, %rd5, %rd59;
	ld.local.u32 	%r271, [%rd60];
	st.global.u32 	[%rd113+-24], %r271;
	ld.global.u32 	%r272, [%rd114+-20];
	mul.wide.s32 	%rd61, %r272, 4;
	add.s64 	%rd62, %rd5, %rd61;
	ld.local.u32 	%r273, [%rd62];
	st.global.u32 	[%rd113+-20], %r273;
	ld.global.u32 	%r274, [%rd114+-16];
	mul.wide.s32 	%rd63, %r274, 4;
	add.s64 	%rd64, %rd5, %rd63;
	ld.local.u32 	%r275, [%rd64];
	st.global.u32 	[%rd113+-16], %r275;
	ld.global.u32 	%r276, [%rd114+-24];
	mul.wide.s32 	%rd65, %r276, 4;
	add.s64 	%rd66, %rd6, %rd65;
	ld.local.u32 	%r277, [%rd66];
	st.global.u32 	[%rd112+-24], %r277;
	ld.global.u32 	%r278, [%rd114+-20];
	mul.wide.s32 	%rd67, %r278, 4;
	add.s64 	%rd68, %rd6, %rd67;
	ld.local.u32 	%r279, [%rd68];
	st.global.u32 	[%rd112+-20], %r279;
	ld.global.u32 	%r280, [%rd114+-16];
	mul.wide.s32 	%rd69, %r280, 4;
	add.s64 	%rd70, %rd6, %rd69;
	ld.local.u32 	%r281, [%rd70];
	st.global.u32 	[%rd112+-16], %r281;
	ld.global.u32 	%r282, [%rd114+-12];
	mul.wide.s32 	%rd71, %r282, 4;
	add.s64 	%rd72, %rd5, %rd71;
	ld.local.u32 	%r283, [%rd72];
	st.global.u32 	[%rd113+-12], %r283;
	ld.global.u32 	%r284, [%rd114+-8];
	mul.wide.s32 	%rd73, %r284, 4;
	add.s64 	%rd74, %rd5, %rd73;
	ld.local.u32 	%r285, [%rd74];
	st.global.u32 	[%rd113+-8], %r285;
	ld.global.u32 	%r286, [%rd114+-4];
	mul.wide.s32 	%rd75, %r286, 4;
	add.s64 	%rd76, %rd5, %rd75;
	ld.local.u32 	%r287, [%rd76];
	st.global.u32 	[%rd113+-4], %r287;
	ld.global.u32 	%r288, [%rd114+-12];
	mul.wide.s32 	%rd77, %r288, 4;
	add.s64 	%rd78, %rd6, %rd77;
	ld.local.u32 	%r289, [%rd78];
	st.global.u32 	[%rd112+-12], %r289;
	ld.global.u32 	%r290, [%rd114+-8];
	mul.wide.s32 	%rd79, %r290, 4;
	add.s64 	%rd80, %rd6, %rd79;
	ld.local.u32 	%r291, [%rd80];
	st.global.u32 	[%rd112+-8], %r291;
	ld.global.u32 	%r292, [%rd114+-4];
	mul.wide.s32 	%rd81, %r292, 4;
	add.s64 	%rd82, %rd6, %rd81;
	ld.local.u32 	%r293, [%rd82];
	st.global.u32 	[%rd112+-4], %r293;
	ld.global.u32 	%r294, [%rd114];
	mul.wide.s32 	%rd83, %r294, 4;
	add.s64 	%rd84, %rd5, %rd83;
	ld.local.u32 	%r295, [%rd84];
	st.global.u32 	[%rd113], %r295;
	ld.global.u32 	%r296, [%rd114+4];
	mul.wide.s32 	%rd85, %r296, 4;
	add.s64 	%rd86, %rd5, %rd85;
	ld.local.u32 	%r297, [%rd86];
	st.global.u32 	[%rd113+4], %r297;
	ld.global.u32 	%r298, [%rd114+8];
	mul.wide.s32 	%rd87, %r298, 4;
	add.s64 	%rd88, %rd5, %rd87;
	ld.local.u32 	%r299, [%rd88];
	st.global.u32 	[%rd113+8], %r299;
	ld.global.u32 	%r300, [%rd114];
	mul.wide.s32 	%rd89, %r300, 4;
	add.s64 	%rd90, %rd6, %rd89;
	ld.local.u32 	%r301, [%rd90];
	st.global.u32 	[%rd112], %r301;
	ld.global.u32 	%r302, [%rd114+4];
	mul.wide.s32 	%rd91, %r302, 4;
	add.s64 	%rd92, %rd6, %rd91;
	ld.local.u32 	%r303, [%rd92];
	st.global.u32 	[%rd112+4], %r303;
	ld.global.u32 	%r304, [%rd114+8];
	mul.wide.s32 	%rd93, %r304, 4;
	add.s64 	%rd94, %rd6, %rd93;
	ld.local.u32 	%r305, [%rd94];
	st.global.u32 	[%rd112+8], %r305;
	ld.global.u32 	%r306, [%rd114+12];
	mul.wide.s32 	%rd95, %r306, 4;
	add.s64 	%rd96, %rd5, %rd95;
	ld.local.u32 	%r307, [%rd96];
	st.global.u32 	[%rd113+12], %r307;
	ld.global.u32 	%r308, [%rd114+16];
	mul.wide.s32 	%rd97, %r308, 4;
	add.s64 	%rd98, %rd5, %rd97;
	ld.local.u32 	%r309, [%rd98];
	st.global.u32 	[%rd113+16], %r309;
	ld.global.u32 	%r310, [%rd114+20];
	mul.wide.s32 	%rd99, %r310, 4;
	add.s64 	%rd100, %rd5, %rd99;
	ld.local.u32 	%r311, [%rd100];
	st.global.u32 	[%rd113+20], %r311;
	ld.global.u32 	%r312, [%rd114+12];
	mul.wide.s32 	%rd101, %r312, 4;
	add.s64 	%rd102, %rd6, %rd101;
	ld.local.u32 	%r313, [%rd102];
	st.global.u32 	[%rd112+12], %r313;
	ld.global.u32 	%r314, [%rd114+16];
	mul.wide.s32 	%rd103, %r314, 4;
	add.s64 	%rd104, %rd6, %rd103;
	ld.local.u32 	%r315, [%rd104];
	st.global.u32 	[%rd112+16], %r315;
	ld.global.u32 	%r316, [%rd114+20];
	mul.wide.s32 	%rd105, %r316, 4;
	add.s64 	%rd106, %rd6, %rd105;
	ld.local.u32 	%r317, [%rd106];
	st.global.u32 	[%rd112+20], %r317;
	add.s32 	%r320, %r320, 4;
	add.s64 	%rd114, %rd114, 48;
	add.s64 	%rd113, %rd113, 48;
	add.s64 	%rd112, %rd112, 48;
	setp.ne.s32 	%p6, %r320, 96;
	@%p6 bra 	$L__BB0_6;
$L__BB0_7:
	ret;

}


// ===== COMPILED SASS (sm_100) =====

	.target	sm_100

	.elftype	@"ET_EXEC"


//--------------------- .note.nv.tkinfo           --------------------------
	.section	.note.nv.tkinfo,"",@"SHT_NOTE"
	.sectionflags	@"SHF_NOTE_NV_TKINFO"
	.tkinfo
        /*0018*/ 	.word	0x00000002
        /*0030*/ 	.string	""
        /*0030*/ 	.string	"ptxas"
        /*0030*/ 	.string	"Cuda compilation tools, release 13.0, V13.0.88"
        /*0030*/ 	.string	"Build cuda_13.0.r13.0/compiler.36424714_0"
        /*0030*/ 	.string	"-arch sm_100 -m 64 "



//--------------------- .note.nv.cuinfo           --------------------------
	.section	.note.nv.cuinfo,"",@"SHT_NOTE"
	.sectionflags	@"SHF_NOTE_NV_CUINFO"
        /*0018*/ 	.short	0x0002
        /*001a*/ 	.short	0x0064
        /*001c*/ 	.short	0x0082
	.zero		2


//--------------------- .nv.info                  --------------------------
	.section	.nv.info,"",@"SHT_CUDA_INFO"
	.align	4


	//----- nvinfo : EIATTR_REGCOUNT
	.align		4
        /*0000*/ 	.byte	0x04, 0x2f
        /*0002*/ 	.short	(.L_1 - .L_0)
	.align		4
.L_0:
        /*0004*/ 	.word	index@(obtainPolygons)
        /*0008*/ 	.word	0x00000020


	//----- nvinfo : EIATTR_FRAME_SIZE
	.align		4
.L_1:
        /*000c*/ 	.byte	0x04, 0x11
        /*000e*/ 	.short	(.L_3 - .L_2)
	.align		4
.L_2:
        /*0010*/ 	.word	index@($__internal_0_$__cuda_sm3x_div_rn_noftz_f32_slowpath)
        /*0014*/ 	.word	0x00000488


	//----- nvinfo : EIATTR_FRAME_SIZE
	.align		4
.L_3:
        /*0018*/ 	.byte	0x04, 0x11
        /*001a*/ 	.short	(.L_5 - .L_4)
	.align		4
.L_4:
        /*001c*/ 	.word	index@(obtainPolygons)
        /*0020*/ 	.word	0x00000488


	//----- nvinfo : EIATTR_MIN_STACK_SIZE
	.align		4
.L_5:
        /*0024*/ 	.byte	0x04, 0x12
        /*0026*/ 	.short	(.L_7 - .L_6)
	.align		4
.L_6:
        /*0028*/ 	.word	index@(obtainPolygons)
        /*002c*/ 	.word	0x00000488
.L_7:


//--------------------- .nv.compat                --------------------------
	.section	.nv.compat,"",@"SHT_CUDA_COMPAT_INFO"
	.align	4
        /*0000*/ 	.byte	0x02, 0x09, 0x00, 0x00, 0x02, 0x02, 0x01, 0x00, 0x02, 0x05, 0x05, 0x00, 0x03, 0x07, 0x01, 0x01
        /*0010*/ 	.byte	0x02, 0x03, 0x00, 0x00, 0x02, 0x06, 0x01, 0x00, 0x04, 0x0b, 0x08, 0x00, 0x01, 0x00, 0x00, 0x00
        /*0020*/ 	.byte	0x00, 0x00, 0x00, 0x00


//--------------------- .nv.info.obtainPolygons   --------------------------
	.section	.nv.info.obtainPolygons,"",@"SHT_CUDA_INFO"
	.sectionflags	@""
	.align	4


	//----- nvinfo : EIATTR_CUDA_API_VERSION
	.align		4
        /*0000*/ 	.byte	0x04, 0x37
        /*0002*/ 	.short	(.L_9 - .L_8)
.L_8:
        /*0004*/ 	.word	0x00000082


	//----- nvinfo : EIATTR_KPARAM_INFO
	.align		4
.L_9:
        /*0008*/ 	.byte	0x04, 0x17
        /*000a*/ 	.short	(.L_11 - .L_10)
.L_10:
        /*000c*/ 	.word	0x00000000
        /*0010*/ 	.short	0x0009
        /*0012*/ 	.short	0x0048
        /*0014*/ 	.byte	0x00, 0xf0, 0x11, 0x00


	//----- nvinfo : EIATTR_KPARAM_INFO
	.align		4
.L_11:
        /*0018*/ 	.byte	0x04, 0x17
        /*001a*/ 	.short	(.L_13 - .L_12)
.L_12:
        /*001c*/ 	.word	0x00000000
        /*0020*/ 	.short	0x0008
        /*0022*/ 	.short	0x0040
        /*0024*/ 	.byte	0x00, 0xf5, 0x21, 0x00


	//----- nvinfo : EIATTR_KPARAM_INFO
	.align		4
.L_13:
        /*0028*/ 	.byte	0x04, 0x17
        /*002a*/ 	.short	(.L_15 - .L_14)
.L_14:
        /*002c*/ 	.word	0x00000000
        /*0030*/ 	.short	0x0007
        /*0032*/ 	.short	0x0038
        /*0034*/ 	.byte	0x00, 0xf5, 0x21, 0x00


	//----- nvinfo : EIATTR_KPARAM_INFO
	.align		4
.L_15:
        /*0038*/ 	.byte	0x04, 0x17
        /*003a*/ 	.short	(.L_17 - .L_16)
.L_16:
        /*003c*/ 	.word	0x00000000
        /*0040*/ 	.short	0x0006
        /*0042*/ 	.short	0x0030
        /*0044*/ 	.byte	0x00, 0xf5, 0x21, 0x00


	//----- nvinfo : EIATTR_KPARAM_INFO
	.align		4
.L_17:
        /*0048*/ 	.byte	0x04, 0x17
        /*004a*/ 	.short	(.L_19 - .L_18)
.L_18:
        /*004c*/ 	.word	0x00000000
        /*0050*/ 	.short	0x0005
        /*0052*/ 	.short	0x0028
        /*0054*/ 	.byte	0x00, 0xf5, 0x21, 0x00


	//----- nvinfo : EIATTR_KPARAM_INFO
	.align		4
.L_19:
        /*0058*/ 	.byte	0x04, 0x17
        /*005a*/ 	.short	(.L_21 - .L_20)
.L_20:
        /*005c*/ 	.word	0x00000000
        /*0060*/ 	.short	0x0004
        /*0062*/ 	.short	0x0020
        /*0064*/ 	.byte	0x00, 0xf5, 0x21, 0x00


	//----- nvinfo : EIATTR_KPARAM_INFO
	.align		4
.L_21:
        /*0068*/ 	.byte	0x04, 0x17
        /*006a*/ 	.short	(.L_23 - .L_22)
.L_22:
        /*006c*/ 	.word	0x00000000
        /*0070*/ 	.short	0x0003
        /*0072*/ 	.short	0x0018
        /*0074*/ 	.byte	0x00, 0xf5, 0x21, 0x00


	//----- nvinfo : EIATTR_KPARAM_INFO
	.align		4
.L_23:
        /*0078*/ 	.byte	0x04, 0x17
        /*007a*/ 	.short	(.L_25 - .L_24)
.L_24:
        /*007c*/ 	.word	0x00000000
        /*0080*/ 	.short	0x0002
        /*0082*/ 	.short	0x0010
        /*0084*/ 	.byte	0x00, 0xf5, 0x21, 0x00


	//----- nvinfo : EIATTR_KPARAM_INFO
	.align		4
.L_25:
        /*0088*/ 	.byte	0x04, 0x17
        /*008a*/ 	.short	(.L_27 - .L_26)
.L_26:
        /*008c*/ 	.word	0x00000000
        /*0090*/ 	.short	0x0001
        /*0092*/ 	.short	0x0008
        /*0094*/ 	.byte	0x00, 0xf5, 0x21, 0x00


	//----- nvinfo : EIATTR_KPARAM_INFO
	.align		4
.L_27:
        /*0098*/ 	.byte	0x04, 0x17
        /*009a*/ 	.short	(.L_29 - .L_28)
.L_28:
        /*009c*/ 	.word	0x00000000
        /*00a0*/ 	.short	0x0000
        /*00a2*/ 	.short	0x0000
        /*00a4*/ 	.byte	0x00, 0xf5, 0x21, 0x00


	//----- nvinfo : EIATTR_SPARSE_MMA_MASK
	.align		4
.L_29:
        /*00a8*/ 	.byte	0x03, 0x50
        /*00aa*/ 	.short	0x0000


	//----- nvinfo : EIATTR_MAXREG_COUNT
	.align		4
        /*00ac*/ 	.byte	0x03, 0x1b
        /*00ae*/ 	.short	0x00ff


	//----- nvinfo : EIATTR_MERCURY_ISA_VERSION
	.align		4
        /*00b0*/ 	.byte	0x03, 0x5f
        /*00b2*/ 	.short	0x0101


	//----- nvinfo : EIATTR_VRC_CTA_INIT_COUNT
	.align		4
        /*00b4*/ 	.byte	0x02, 0x4a
	.zero		1
	.zero		1


	//----- nvinfo : EIATTR_EXIT_INSTR_OFFSETS
	.align		4
        /*00b8*/ 	.byte	0x04, 0x1c
        /*00ba*/ 	.short	(.L_31 - .L_30)


	//   ....[0]....
.L_30:
        /*00bc*/ 	.word	0x00000050


	//   ....[1]....
        /*00c0*/ 	.word	0x00009ed0


	//----- nvinfo : EIATTR_CRS_STACK_SIZE
	.align		4
.L_31:
        /*00c4*/ 	.byte	0x04, 0x1e
        /*00c6*/ 	.short	(.L_33 - .L_32)
.L_32:
        /*00c8*/ 	.word	0x00000000


	//----- nvinfo : EIATTR_CBANK_PARAM_SIZE
	.align		4
.L_33:
        /*00cc*/ 	.byte	0x03, 0x19
        /*00ce*/ 	.short	0x004c


	//----- nvinfo : EIATTR_PARAM_CBANK
	.align		4
        /*00d0*/ 	.byte	0x04, 0x0a
        /*00d2*/ 	.short	(.L_35 - .L_34)
	.align		4
.L_34:
        /*00d4*/ 	.word	index@(.nv.constant0.obtainPolygons)
        /*00d8*/ 	.short	0x0380
        /*00da*/ 	.short	0x004c


	//----- nvinfo : EIATTR_SW_WAR
	.align		4
.L_35:
        /*00dc*/ 	.byte	0x04, 0x36
        /*00de*/ 	.short	(.L_37 - .L_36)
.L_36:
        /*00e0*/ 	.word	0x00000008
.L_37:


//--------------------- .nv.callgraph             --------------------------
	.section	.nv.callgraph,"",@"SHT_CUDA_CALLGRAPH"
	.align	4
	.sectionentsize	8
	.align		4
        /*0000*/ 	.word	0x00000000
	.align		4
        /*0004*/ 	.word	0xffffffff
	.align		4
        /*0008*/ 	.word	0x00000000
	.align		4
        /*000c*/ 	.word	0xfffffffe
	.align		4
        /*0010*/ 	.word	0x00000000
	.align		4
        /*0014*/ 	.word	0xfffffffd
	.align		4
        /*0018*/ 	.word	0x00000000
	.align		4
        /*001c*/ 	.word	0xfffffffc


//--------------------- .text.obtainPolygons      --------------------------
	.section	.text.obtainPolygons,"ax",@progbits
	.align	128
        .global         obtainPolygons
        .type           obtainPolygons,@function
        .size           obtainPolygons,(.L_x_247 - obtainPolygons)
        .other          obtainPolygons,@"STO_CUDA_ENTRY STV_DEFAULT"
obtainPolygons:
.text.obtainPolygons:
[----:B------:R-:W0:Y:S01]  /*0000*/  LDC R1, c[0x0][0x37c] ;  /* 0x0000df00ff017b82 */ /* 0x000e220000000800 */
[----:B------:R-:W1:Y:S01]  /*0010*/  S2R R9, SR_TID.X ;  /* 0x0000000000097919 */ /* 0x000e620000002100 */
[----:B------:R-:W1:Y:S01]  /*0020*/  LDCU UR4, c[0x0][0x3c8] ;  /* 0x00007900ff0477ac */ /* 0x000e620008000800 */
[----:B0-----:R-:W-:Y:S02]  /*0030*/  IADD3 R1, PT, PT, R1, -0x488, RZ ;  /* 0xfffffb7801017810 */ /* 0x001fe40007ffe0ff */
[----:B-1----:R-:W-:-:S13]  /*0040*/  ISETP.GE.AND P0, PT, R9, UR4, PT ;  /* 0x0000000409007c0c */ /* 0x002fda000bf06270 */
[----:B------:R-:W-:Y:S05]  /*0050*/  @P0 EXIT ;  /* 0x000000000000094d */ /* 0x000fea0003800000 */
[----:B------:R-:W0:Y:S01]  /*0060*/  LDC.64 R22, c[0x0][0x398] ;  /* 0x0000e600ff167b82 */ /* 0x000e220000000a00 */
[----:B------:R-:W1:Y:S07]  /*0070*/  LDCU.64 UR6, c[0x0][0x358] ;  /* 0x00006b00ff0677ac */ /* 0x000e6e0008000a00 */
[----:B------:R-:W2:Y:S08]  /*0080*/  LDC.64 R6, c[0x0][0x3b0] ;  /* 0x0000ec00ff067b82 */ /* 0x000eb00000000a00 */
[----:B------:R-:W3:Y:S08]  /*0090*/  LDC.64 R14, c[0x0][0x3a0] ;  /* 0x0000e800ff0e7b82 */ /* 0x000ef00000000a00 */
[----:B------:R-:W4:Y:S01]  /*00a0*/  LDC.64 R4, c[0x0][0x3a8] ;  /* 0x0000ea00ff047b82 */ /* 0x000f220000000a00 */
[----:B0-----:R-:W-:-:S06]  /*00b0*/  IMAD.WIDE.U32 R22, R9, 0x4, R22 ;  /* 0x0000000409167825 */ /* 0x001fcc00078e0016 */
[----:B-1----:R-:W5:Y:S04]  /*00c0*/  LDG.E R22, desc[UR6][R22.64] ;  /* 0x0000000616167981 */ /* 0x002f68000c1e1900 */
[----:B--2---:R-:W5:Y:S04]  /*00d0*/  LDG.E R25, desc[UR6][R6.64] ;  /* 0x0000000606197981 */ /* 0x004f68000c1e1900 */
[----:B------:R-:W2:Y:S01]  /*00e0*/  LDG.E R24, desc[UR6][R6.64+0x4] ;  /* 0x0000040606187981 */ /* 0x000ea2000c1e1900 */
[----:B---3--:R-:W-:-:S03]  /*00f0*/  IMAD.WIDE.U32 R14, R9, 0x4, R14 ;  /* 0x00000004090e7825 */ /* 0x008fc600078e000e */
[----:B------:R-:W3:Y:S04]  /*0100*/  LDG.E R10, desc[UR6][R6.64+0x10] ;  /* 0x00001006060a7981 */ /* 0x000ee8000c1e1900 */
[----:B------:R-:W3:Y:S04]  /*0110*/  LDG.E R11, desc[UR6][R6.64+0xc] ;  /* 0x00000c06060b7981 */ /* 0x000ee8000c1e1900 */
[----:B----4-:R-:W4:Y:S04]  /*0120*/  LDG.E R20, desc[UR6][R4.64+0x4] ;  /* 0x0000040604147981 */ /* 0x010f28000c1e1900 */
[----:B------:R-:W4:Y:S04]  /*0130*/  LDG.E R2, desc[UR6][R4.64+0x14] ;  /* 0x0000140604027981 */ /* 0x000f28000c1e1900 */
        /* <DEDUP_REMOVED lines=12> */
[----:B------:R0:W4:Y:S01]  /*0200*/  LDG.E R19, desc[UR6][R4.64+0x2c] ;  /* 0x00002c0604137981 */ /* 0x000122000c1e1900 */
[----:B------:R-:W-:Y:S01]  /*0210*/  UMOV UR4, 0x2 ;  /* 0x0000000200047882 */ /* 0x000fe20000000000 */
[----:B-----5:R-:W-:-:S02]  /*0220*/  IADD3 R25, PT, PT, R22, R25, RZ ;  /* 0x0000001916197210 */ /* 0x020fc40007ffe0ff */
[----:B--2---:R-:W-:Y:S02]  /*0230*/  I2FP.F32.S32 R27, R24 ;  /* 0x00000018001b7245 */ /* 0x004fe40000201400 */
[----:B------:R-:W-:Y:S02]  /*0240*/  I2FP.F32.S32 R24, R25 ;  /* 0x0000001900187245 */ /* 0x000fe40000201400 */
[----:B---3--:R-:W-:Y:S02]  /*0250*/  I2FP.F32.S32 R25, R10 ;  /* 0x0000000a00197245 */ /* 0x008fe40000201400 */
[----:B------:R-:W-:Y:S01]  /*0260*/  IADD3 R11, PT, PT, R22, R11, RZ ;  /* 0x0000000b160b7210 */ /* 0x000fe20007ffe0ff */
[----:B----4-:R-:W-:-:S03]  /*0270*/  FMUL R26, R20, R27 ;  /* 0x0000001b141a7220 */ /* 0x010fc60000400000 */
[----:B------:R-:W-:Y:S01]  /*0280*/  I2FP.F32.S32 R10, R11 ;  /* 0x0000000b000a7245 */ /* 0x000fe20000201400 */
[-C--:B------:R-:W-:Y:S01]  /*0290*/  FMUL R29, R2, R27.reuse ;  /* 0x0000001b021d7220 */ /* 0x080fe20000400000 */
[----:B------:R-:W-:Y:S01]  /*02a0*/  FMUL R28, R8, R27 ;  /* 0x0000001b081c7220 */ /* 0x000fe20000400000 */
[----:B0-----:R-:W-:Y:S01]  /*02b0*/  FMUL R5, R2, R25 ;  /* 0x0000001902057220 */ /* 0x001fe20000400000 */
[C---:B------:R-:W-:Y:S02]  /*02c0*/  IADD3 R3, PT, PT, R0.reuse, R3, RZ ;  /* 0x0000000300037210 */ /* 0x040fe40007ffe0ff */
[----:B------:R-:W-:Y:S02]  /*02d0*/  IADD3 R23, PT, PT, R0, R23, RZ ;  /* 0x0000001700177210 */ /* 0x000fe40007ffe0ff */
[----:B------:R-:W-:Y:S01]  /*02e0*/  I2FP.F32.S32 R4, R3 ;  /* 0x0000000300047245 */ /* 0x000fe20000201400 */
[-C--:B------:R-:W-:Y:S01]  /*02f0*/  FFMA R7, R21, R24.reuse, R26 ;  /* 0x0000001815077223 */ /* 0x080fe2000000001a */
[----:B------:R-:W-:Y:S01]  /*0300*/  I2FP.F32.S32 R3, R23 ;  /* 0x0000001700037245 */ /* 0x000fe20000201400 */
[-C--:B------:R-:W-:Y:S01]  /*0310*/  FFMA R6, R12, R24.reuse, R29 ;  /* 0x000000180c067223 */ /* 0x080fe2000000001d */
[----:B------:R-:W-:Y:S01]  /*0320*/  FFMA R27, R13, R24, R28 ;  /* 0x000000180d1b7223 */ /* 0x000fe2000000001c */
[-C--:B------:R-:W-:Y:S01]  /*0330*/  FMUL R24, R20, R25.reuse ;  /* 0x0000001914187220 */ /* 0x080fe20000400000 */
[----:B------:R-:W-:Y:S01]  /*0340*/  FMUL R28, R8, R25 ;  /* 0x00000019081c7220 */ /* 0x000fe20000400000 */
[----:B------:R-:W-:-:S02]  /*0350*/  FFMA R26, R12, R10, R5 ;  /* 0x0000000a0c1a7223 */ /* 0x000fc40000000005 */
[-C--:B------:R-:W-:Y:S01]  /*0360*/  FFMA R24, R21, R10.reuse, R24 ;  /* 0x0000000a15187223 */ /* 0x080fe20000000018 */
[----:B------:R-:W-:Y:S01]  /*0370*/  FFMA R28, R13, R10, R28 ;  /* 0x0000000a0d1c7223 */ /* 0x000fe2000000001c */
[CC--:B------:R-:W-:Y:S01]  /*0380*/  FFMA R10, R14.reuse, R4.reuse, R7 ;  /* 0x000000040e0a7223 */ /* 0x0c0fe20000000007 */
[CC--:B------:R-:W-:Y:S01]  /*0390*/  FFMA R5, R15.reuse, R4.reuse, R6 ;  /* 0x000000040f057223 */ /* 0x0c0fe20000000006 */
[-C--:B------:R-:W-:Y:S01]  /*03a0*/  FFMA R11, R15, R3.reuse, R26 ;  /* 0x000000030f0b7223 */ /* 0x080fe2000000001a */
[-C--:B------:R-:W-:Y:S01]  /*03b0*/  FFMA R24, R14, R3.reuse, R24 ;  /* 0x000000030e187223 */ /* 0x080fe20000000018 */
[C---:B------:R-:W-:Y:S01]  /*03c0*/  FFMA R6, R16.reuse, R4, R27 ;  /* 0x0000000410067223 */ /* 0x040fe2000000001b */
[----:B------:R-:W-:Y:S01]  /*03d0*/  FFMA R28, R16, R3, R28 ;  /* 0x00000003101c7223 */ /* 0x000fe2000000001c */
[C---:B------:R-:W-:Y:S01]  /*03e0*/  FADD R4, R17.reuse, R10 ;  /* 0x0000000a11047221 */ /* 0x040fe20000000000 */
[----:B------:R-:W-:Y:S01]  /*03f0*/  FADD R7, R17, R24 ;  /* 0x0000001811077221 */ /* 0x000fe20000000000 */
[C---:B------:R-:W-:Y:S01]  /*0400*/  FADD R10, R18.reuse, R11 ;  /* 0x0000000b120a7221 */ /* 0x040fe20000000000 */
[----:B------:R-:W-:Y:S01]  /*0410*/  FADD R5, R18, R5 ;  /* 0x0000000512057221 */ /* 0x000fe20000000000 */
[C---:B------:R-:W-:Y:S01]  /*0420*/  FADD R6, R19.reuse, R6 ;  /* 0x0000000613067221 */ /* 0x040fe20000000000 */
[----:B------:R-:W-:-:S03]  /*0430*/  FADD R11, R19, R28 ;  /* 0x0000001c130b7221 */ /* 0x000fc60000000000 */
[----:B------:R0:W-:Y:S04]  /*0440*/  STL.64 [R1], R4 ;  /* 0x0000000401007387 */ /* 0x0001e80000100a00 */
[----:B------:R0:W-:Y:S04]  /*0450*/  STL.64 [R1+0x8], R6 ;  /* 0x0000080601007387 */ /* 0x0001e80000100a00 */
[----:B------:R0:W-:Y:S01]  /*0460*/  STL.64 [R1+0x10], R10 ;  /* 0x0000100a01007387 */ /* 0x0001e20000100a00 */
[----:B------:R-:W-:Y:S01]  /*0470*/  HFMA2 R23, -RZ, RZ, 0, 1.430511474609375e-06 ;  /* 0x00000018ff177431 */ /* 0x000fe200000001ff */
[----:B------:R-:W-:-:S02]  /*0480*/  MOV R3, R1 ;  /* 0x0000000100037202 */ /* 0x000fc40000000f00 */
[----:B------:R-:W-:-:S07]  /*0490*/  MOV R24, RZ ;  /* 0x000000ff00187202 */ /* 0x000fce0000000f00 */
.L_x_0:
[----:B01----:R-:W0:Y:S02]  /*04a0*/  LDC.64 R4, c[0x0][0x3b0] ;  /* 0x0000ec00ff047b82 */ /* 0x003e240000000a00 */
[----:B0-----:R-:W-:-:S04]  /*04b0*/  IADD3 R26, P0, P1, R23, 0xc, R4 ;  /* 0x0000000c171a7810 */ /* 0x001fc8000791e004 */
[----:B------:R-:W-:-:S05]  /*04c0*/  IADD3.X R27, PT, PT, R24, R5, RZ, P0, P1 ;  /* 0x00000005181b7210 */ /* 0x000fca00007e24ff */
[----:B------:R-:W2:Y:S04]  /*04d0*/  LDG.E R5, desc[UR6][R26.64+-0xc] ;  /* 0xfffff4061a057981 */ /* 0x000ea8000c1e1900 */
[----:B------:R-:W3:Y:S04]  /*04e0*/  LDG.E R11, desc[UR6][R26.64+-0x8] ;  /* 0xfffff8061a0b7981 */ /* 0x000ee8000c1e1900 */
[----:B------:R-:W4:Y:S04]  /*04f0*/  LDG.E R7, desc[UR6][R26.64+-0x4] ;  /* 0xfffffc061a077981 */ /* 0x000f28000c1e1900 */
[----:B------:R-:W5:Y:S01]  /*0500*/  LDG.E R29, desc[UR6][R26.64+0x4] ;  /* 0x000004061a1d7981 */ /* 0x000f62000c1e1900 */
[----:B--2---:R-:W-:-:S02]  /*0510*/  IADD3 R5, PT, PT, R22, R5, RZ ;  /* 0x0000000516057210 */ /* 0x004fc40007ffe0ff */
[----:B---3--:R-:W-:Y:S02]  /*0520*/  I2FP.F32.S32 R11, R11 ;  /* 0x0000000b000b7245 */ /* 0x008fe40000201400 */
[----:B------:R-:W-:Y:S02]  /*0530*/  I2FP.F32.S32 R6, R5 ;  /* 0x0000000500067245 */ /* 0x000fe40000201400 */
[----:B----4-:R-:W-:Y:S01]  /*0540*/  IADD3 R7, PT, PT, R0, R7, RZ ;  /* 0x0000000700077210 */ /* 0x010fe20007ffe0ff */
[-C--:B------:R-:W-:Y:S01]  /*0550*/  FMUL R4, R20, R11.reuse ;  /* 0x0000000b14047220 */ /* 0x080fe20000400000 */
[-C--:B------:R-:W-:Y:S01]  /*0560*/  FMUL R25, R2, R11.reuse ;  /* 0x0000000b02197220 */ /* 0x080fe20000400000 */
[----:B------:R-:W-:Y:S01]  /*0570*/  FMUL R28, R8, R11 ;  /* 0x0000000b081c7220 */ /* 0x000fe20000400000 */
[----:B------:R-:W-:Y:S01]  /*0580*/  I2FP.F32.S32 R7, R7 ;  /* 0x0000000700077245 */ /* 0x000fe20000201400 */
[-C--:B------:R-:W-:Y:S01]  /*0590*/  FFMA R5, R21, R6.reuse, R4 ;  /* 0x0000000615057223 */ /* 0x080fe20000000004 */
[-C--:B------:R-:W-:Y:S01]  /*05a0*/  FFMA R10, R12, R6.reuse, R25 ;  /* 0x000000060c0a7223 */ /* 0x080fe20000000019 */
[----:B------:R-:W2:Y:S01]  /*05b0*/  LDG.E R11, desc[UR6][R26.64+0x8] ;  /* 0x000008061a0b7981 */ /* 0x000ea2000c1e1900 */
[----:B------:R-:W-:Y:S01]  /*05c0*/  FFMA R25, R13, R6, R28 ;  /* 0x000000060d197223 */ /* 0x000fe2000000001c */
[-C--:B------:R-:W-:Y:S01]  /*05d0*/  FFMA R4, R14, R7.reuse, R5 ;  /* 0x000000070e047223 */ /* 0x080fe20000000005 */
[----:B------:R-:W-:Y:S01]  /*05e0*/  FFMA R5, R15, R7, R10 ;  /* 0x000000070f057223 */ /* 0x000fe2000000000a */
[----:B------:R-:W-:Y:S01]  /*05f0*/  IADD3 R10, PT, PT, R1, R23, RZ ;  /* 0x00000017010a7210 */ /* 0x000fe20007ffe0ff */
[----:B------:R-:W3:Y:S01]  /*0600*/  LDG.E R28, desc[UR6][R26.64+0x10] ;  /* 0x000010061a1c7981 */ /* 0x000ee2000c1e1900 */
[----:B------:R-:W-:Y:S01]  /*0610*/  FADD R4, R17, R4 ;  /* 0x0000000411047221 */ /* 0x000fe20000000000 */
[----:B------:R-:W-:-:S05]  /*0620*/  FADD R5, R18, R5 ;  /* 0x0000000512057221 */ /* 0x000fca0000000000 */
[----:B------:R0:W-:Y:S04]  /*0630*/  STL.64 [R10], R4 ;  /* 0x000000040a007387 */ /* 0x0001e80000100a00 */
[----:B0-----:R-:W4:Y:S01]  /*0640*/  LDG.E R5, desc[UR6][R26.64] ;  /* 0x000000061a057981 */ /* 0x001f22000c1e1900 */
[----:B------:R-:W-:-:S03]  /*0650*/  FFMA R6, R16, R7, R25 ;  /* 0x0000000710067223 */ /* 0x000fc60000000019 */
[----:B------:R-:W3:Y:S01]  /*0660*/  LDG.E R25, desc[UR6][R26.64+0xc] ;  /* 0x00000c061a197981 */ /* 0x000ee2000c1e1900 */
[----:B-----5:R-:W-:-:S05]  /*0670*/  I2FP.F32.S32 R7, R29 ;  /* 0x0000001d00077245 */ /* 0x020fca0000201400 */
[----:B------:R-:W-:Y:S01]  /*0680*/  FMUL R4, R20, R7 ;  /* 0x0000000714047220 */ /* 0x000fe20000400000 */
[----:B--2---:R-:W-:-:S04]  /*0690*/  IADD3 R29, PT, PT, R0, R11, RZ ;  /* 0x0000000b001d7210 */ /* 0x004fc80007ffe0ff */
[----:B------:R-:W-:Y:S02]  /*06a0*/  I2FP.F32.S32 R29, R29 ;  /* 0x0000001d001d7245 */ /* 0x000fe40000201400 */
[----:B----4-:R-:W-:-:S04]  /*06b0*/  IADD3 R5, PT, PT, R22, R5, RZ ;  /* 0x0000000516057210 */ /* 0x010fc80007ffe0ff */
[----:B------:R-:W-:-:S05]  /*06c0*/  I2FP.F32.S32 R11, R5 ;  /* 0x00000005000b7245 */ /* 0x000fca0000201400 */
[----:B------:R-:W-:Y:S01]  /*06d0*/  FFMA R5, R21, R11, R4 ;  /* 0x0000000b15057223 */ /* 0x000fe20000000004 */
[----:B------:R-:W-:Y:S01]  /*06e0*/  FADD R4, R19, R6 ;  /* 0x0000000613047221 */ /* 0x000fe20000000000 */
[-C--:B------:R-:W-:Y:S01]  /*06f0*/  FMUL R6, R2, R7.reuse ;  /* 0x0000000702067220 */ /* 0x080fe20000400000 */
[----:B------:R-:W-:Y:S01]  /*0700*/  FMUL R7, R8, R7 ;  /* 0x0000000708077220 */ /* 0x000fe20000400000 */
[----:B------:R-:W-:Y:S02]  /*0710*/  FFMA R5, R14, R29, R5 ;  /* 0x0000001d0e057223 */ /* 0x000fe40000000005 */
[-C--:B------:R-:W-:Y:S01]  /*0720*/  FFMA R6, R12, R11.reuse, R6 ;  /* 0x0000000b0c067223 */ /* 0x080fe20000000006 */
[----:B------:R-:W-:Y:S01]  /*0730*/  FFMA R11, R13, R11, R7 ;  /* 0x0000000b0d0b7223 */ /* 0x000fe20000000007 */
[----:B------:R-:W-:Y:S02]  /*0740*/  FADD R5, R17, R5 ;  /* 0x0000000511057221 */ /* 0x000fe40000000000 */
[-C--:B------:R-:W-:Y:S01]  /*0750*/  FFMA R7, R15, R29.reuse, R6 ;  /* 0x0000001d0f077223 */ /* 0x080fe20000000006 */
[----:B------:R-:W-:-:S02]  /*0760*/  FFMA R29, R16, R29, R11 ;  /* 0x0000001d101d7223 */ /* 0x000fc4000000000b */
[----:B------:R-:W2:Y:S01]  /*0770*/  LDG.E R11, desc[UR6][R26.64+0x14] ;  /* 0x000014061a0b7981 */ /* 0x000ea2000c1e1900 */
[----:B---3--:R-:W-:-:S03]  /*0780*/  IADD3 R25, PT, PT, R22, R25, RZ ;  /* 0x0000001916197210 */ /* 0x008fc60007ffe0ff */
[----:B------:R0:W-:Y:S01]  /*0790*/  STL.64 [R10+0x8], R4 ;  /* 0x000008040a007387 */ /* 0x0001e20000100a00 */
[----:B------:R-:W-:Y:S01]  /*07a0*/  FADD R6, R18, R7 ;  /* 0x0000000712067221 */ /* 0x000fe20000000000 */
[----:B------:R-:W-:Y:S01]  /*07b0*/  FADD R7, R19, R29 ;  /* 0x0000001d13077221 */ /* 0x000fe20000000000 */
[----:B0-----:R-:W-:Y:S02]  /*07c0*/  I2FP.F32.S32 R5, R28 ;  /* 0x0000001c00057245 */ /* 0x001fe40000201400 */
[----:B------:R-:W-:-:S03]  /*07d0*/  I2FP.F32.S32 R28, R25 ;  /* 0x00000019001c7245 */ /* 0x000fc60000201400 */
[-C--:B------:R-:W-:Y:S01]  /*07e0*/  FMUL R4, R20, R5.reuse ;  /* 0x0000000514047220 */ /* 0x080fe20000400000 */
[-C--:B------:R-:W-:Y:S01]  /*07f0*/  FMUL R25, R2, R5.reuse ;  /* 0x0000000502197220 */ /* 0x080fe20000400000 */
[----:B------:R-:W-:Y:S02]  /*0800*/  FMUL R29, R8, R5 ;  /* 0x00000005081d7220 */ /* 0x000fe40000400000 */
[-C--:B------:R-:W-:Y:S01]  /*0810*/  FFMA R5, R21, R28.reuse, R4 ;  /* 0x0000001c15057223 */ /* 0x080fe20000000004 */
[-C--:B------:R-:W-:Y:S01]  /*0820*/  FFMA R4, R12, R28.reuse, R25 ;  /* 0x0000001c0c047223 */ /* 0x080fe20000000019 */
[----:B------:R0:W-:Y:S01]  /*0830*/  STL.64 [R10+0x10], R6 ;  /* 0x000010060a007387 */ /* 0x0001e20000100a00 */
[----:B------:R-:W-:-:S03]  /*0840*/  FFMA R25, R13, R28, R29 ;  /* 0x0000001c0d197223 */ /* 0x000fc6000000001d */
[----:B------:R-:W3:Y:S04]  /*0850*/  LDG.E R29, desc[UR6][R26.64+0x18] ;  /* 0x000018061a1d7981 */ /* 0x000ee8000c1e1900 */
[----:B0-----:R-:W4:Y:S04]  /*0860*/  LDG.E R6, desc[UR6][R26.64+0x1c] ;  /* 0x00001c061a067981 */ /* 0x001f28000c1e1900 */
[----:B------:R-:W5:Y:S01]  /*0870*/  LDG.E R7, desc[UR6][R26.64+0x20] ;  /* 0x000020061a077981 */ /* 0x000f62000c1e1900 */
[----:B--2---:R-:W-:-:S04]  /*0880*/  IADD3 R11, PT, PT, R0, R11, RZ ;  /* 0x0000000b000b7210 */ /* 0x004fc80007ffe0ff */
[----:B------:R-:W-:-:S05]  /*0890*/  I2FP.F32.S32 R11, R11 ;  /* 0x0000000b000b7245 */ /* 0x000fca0000201400 */
[-C--:B------:R-:W-:Y:S01]  /*08a0*/  FFMA R28, R14, R11.reuse, R5 ;  /* 0x0000000b0e1c7223 */ /* 0x080fe20000000005 */
[----:B------:R-:W-:-:S03]  /*08b0*/  FFMA R5, R15, R11, R4 ;  /* 0x0000000b0f057223 */ /* 0x000fc60000000004 */
[----:B------:R-:W-:Y:S01]  /*08c0*/  FADD R4, R17, R28 ;  /* 0x0000001c11047221 */ /* 0x000fe20000000000 */
[----:B------:R-:W-:Y:S01]  /*08d0*/  FFMA R28, R16, R11, R25 ;  /* 0x0000000b101c7223 */ /* 0x000fe20000000019 */
[----:B------:R-:W-:-:S05]  /*08e0*/  FADD R5, R18, R5 ;  /* 0x0000000512057221 */ /* 0x000fca0000000000 */
[----:B------:R0:W-:Y:S01]  /*08f0*/  STL.64 [R10+0x18], R4 ;  /* 0x000018040a007387 */ /* 0x0001e20000100a00 */
[----:B---3--:R-:W-:-:S04]  /*0900*/  IADD3 R25, PT, PT, R22, R29, RZ ;  /* 0x0000001d16197210 */ /* 0x008fc80007ffe0ff */
[----:B------:R-:W-:Y:S02]  /*0910*/  I2FP.F32.S32 R25, R25 ;  /* 0x0000001900197245 */ /* 0x000fe40000201400 */
[----:B----4-:R-:W-:Y:S02]  /*0920*/  I2FP.F32.S32 R11, R6 ;  /* 0x00000006000b7245 */ /* 0x010fe40000201400 */
[----:B-----5:R-:W-:-:S03]  /*0930*/  IADD3 R7, PT, PT, R0, R7, RZ ;  /* 0x0000000700077210 */ /* 0x020fc60007ffe0ff */
[-C--:B------:R-:W-:Y:S01]  /*0940*/  FMUL R6, R20, R11.reuse ;  /* 0x0000000b14067220 */ /* 0x080fe20000400000 */
[----:B0-----:R-:W-:Y:S01]  /*0950*/  FMUL R5, R2, R11 ;  /* 0x0000000b02057220 */ /* 0x001fe20000400000 */
[----:B------:R-:W-:Y:S02]  /*0960*/  I2FP.F32.S32 R29, R7 ;  /* 0x00000007001d7245 */ /* 0x000fe40000201400 */
[----:B------:R-:W-:Y:S01]  /*0970*/  FFMA R7, R21, R25, R6 ;  /* 0x0000001915077223 */ /* 0x000fe20000000006 */
[----:B------:R-:W-:Y:S01]  /*0980*/  FADD R6, R19, R28 ;  /* 0x0000001c13067221 */ /* 0x000fe20000000000 */
[----:B------:R-:W-:Y:S01]  /*0990*/  FMUL R28, R8, R11 ;  /* 0x0000000b081c7220 */ /* 0x000fe20000400000 */
[-C--:B------:R-:W-:Y:S01]  /*09a0*/  FFMA R4, R12, R25.reuse, R5 ;  /* 0x000000190c047223 */ /* 0x080fe20000000005 */
[----:B------:R-:W2:Y:S02]  /*09b0*/  LDG.E R11, desc[UR6][R26.64+0x24] ;  /* 0x000024061a0b7981 */ /* 0x000ea4000c1e1900 */
[----:B------:R-:W-:-:S02]  /*09c0*/  FFMA R25, R13, R25, R28 ;  /* 0x000000190d197223 */ /* 0x000fc4000000001c */
[----:B------:R-:W3:Y:S01]  /*09d0*/  LDG.E R28, desc[UR6][R26.64+0x28] ;  /* 0x000028061a1c7981 */ /* 0x000ee2000c1e1900 */
[-C--:B------:R-:W-:Y:S01]  /*09e0*/  FFMA R7, R14, R29.reuse, R7 ;  /* 0x0000001d0e077223 */ /* 0x080fe20000000007 */
[-C--:B------:R-:W-:Y:S01]  /*09f0*/  FFMA R5, R15, R29.reuse, R4 ;  /* 0x0000001d0f057223 */ /* 0x080fe20000000004 */
[----:B------:R-:W-:Y:S02]  /*0a00*/  FFMA R29, R16, R29, R25 ;  /* 0x0000001d101d7223 */ /* 0x000fe40000000019 */
[----:B------:R-:W4:Y:S01]  /*0a10*/  LDG.E R25, desc[UR6][R26.64+0x2c] ;  /* 0x00002c061a197981 */ /* 0x000f22000c1e1900 */
[----:B------:R-:W-:-:S05]  /*0a20*/  FADD R7, R17, R7 ;  /* 0x0000000711077221 */ /* 0x000fca0000000000 */
[----:B------:R0:W-:Y:S04]  /*0a30*/  STL.64 [R10+0x20], R6 ;  /* 0x000020060a007387 */ /* 0x0001e80000100a00 */
[----:B0-----:R-:W5:Y:S04]  /*0a40*/  LDG.E R7, desc[UR6][R26.64+0x30] ;  /* 0x000030061a077981 */ /* 0x001f68000c1e1900 */
[----:B------:R-:W5:Y:S01]  /*0a50*/  LDG.E R6, desc[UR6][R26.64+0x34] ;  /* 0x000034061a067981 */ /* 0x000f62000c1e1900 */
[----:B------:R-:W-:Y:S01]  /*0a60*/  FADD R4, R18, R5 ;  /* 0x0000000512047221 */ /* 0x000fe20000000000 */
[----:B------:R-:W-:-:S05]  /*0a70*/  FADD R5, R19, R29 ;  /* 0x0000001d13057221 */ /* 0x000fca0000000000 */
[----:B------:R0:W-:Y:S01]  /*0a80*/  STL.64 [R10+0x28], R4 ;  /* 0x000028040a007387 */ /* 0x0001e20000100a00 */
[----:B--2---:R-:W-:Y:S02]  /*0a90*/  IADD3 R29, PT, PT, R22, R11, RZ ;  /* 0x0000000b161d7210 */ /* 0x004fe40007ffe0ff */
[----:B---3--:R-:W-:Y:S02]  /*0aa0*/  I2FP.F32.S32 R11, R28 ;  /* 0x0000001c000b7245 */ /* 0x008fe40000201400 */
[----:B------:R-:W-:Y:S02]  /*0ab0*/  I2FP.F32.S32 R28, R29 ;  /* 0x0000001d001c7245 */ /* 0x000fe40000201400 */
[----:B----4-:R-:W-:Y:S01]  /*0ac0*/  IADD3 R25, PT, PT, R0, R25, RZ ;  /* 0x0000001900197210 */ /* 0x010fe20007ffe0ff */
[-C--:B0-----:R-:W-:Y:S01]  /*0ad0*/  FMUL R4, R20, R11.reuse ;  /* 0x0000000b14047220 */ /* 0x081fe20000400000 */
[----:B------:R-:W-:Y:S02]  /*0ae0*/  FMUL R29, R2, R11 ;  /* 0x0000000b021d7220 */ /* 0x000fe40000400000 */
[----:B------:R-:W-:Y:S01]  /*0af0*/  I2FP.F32.S32 R25, R25 ;  /* 0x0000001900197245 */ /* 0x000fe20000201400 */
[-C--:B------:R-:W-:Y:S01]  /*0b00*/  FFMA R5, R21, R28.reuse, R4 ;  /* 0x0000001c15057223 */ /* 0x080fe20000000004 */
[----:B------:R-:W-:Y:S01]  /*0b10*/  FFMA R29, R12, R28, R29 ;  /* 0x0000001c0c1d7223 */ /* 0x000fe2000000001d */
[----:B------:R-:W-:-:S02]  /*0b20*/  FMUL R11, R8, R11 ;  /* 0x0000000b080b7220 */ /* 0x000fc40000400000 */
[-C--:B------:R-:W-:Y:S01]  /*0b30*/  FFMA R4, R14, R25.reuse, R5 ;  /* 0x000000190e047223 */ /* 0x080fe20000000005 */
[----:B------:R-:W-:Y:S01]  /*0b40*/  FFMA R5, R15, R25, R29 ;  /* 0x000000190f057223 */ /* 0x000fe2000000001d */
[----:B------:R-:W-:Y:S02]  /*0b50*/  FFMA R11, R13, R28, R11 ;  /* 0x0000001c0d0b7223 */ /* 0x000fe4000000000b */
[----:B------:R-:W2:Y:S01]  /*0b60*/  LDG.E R28, desc[UR6][R26.64+0x38] ;  /* 0x000038061a1c7981 */ /* 0x000ea2000c1e1900 */
[----:B------:R-:W-:Y:S01]  /*0b70*/  FADD R4, R17, R4 ;  /* 0x0000000411047221 */ /* 0x000fe20000000000 */
[----:B------:R-:W-:Y:S01]  /*0b80*/  FADD R5, R18, R5 ;  /* 0x0000000512057221 */ /* 0x000fe20000000000 */
[----:B-----5:R-:W-:-:S04]  /*0b90*/  IADD3 R29, PT, PT, R22, R7, RZ ;  /* 0x00000007161d7210 */ /* 0x020fc80007ffe0ff */
[----:B------:R0:W-:Y:S01]  /*0ba0*/  STL.64 [R10+0x30], R4 ;  /* 0x000030040a007387 */ /* 0x0001e20000100a00 */
[----:B------:R-:W-:-:S05]  /*0bb0*/  I2FP.F32.S32 R7, R6 ;  /* 0x0000000600077245 */ /* 0x000fca0000201400 */
[----:B------:R-:W-:Y:S01]  /*0bc0*/  FMUL R6, R20, R7 ;  /* 0x0000000714067220 */ /* 0x000fe20000400000 */
[----:B0-----:R-:W-:Y:S01]  /*0bd0*/  FFMA R4, R16, R25, R11 ;  /* 0x0000001910047223 */ /* 0x001fe2000000000b */
[----:B------:R-:W-:Y:S01]  /*0be0*/  I2FP.F32.S32 R11, R29 ;  /* 0x0000001d000b7245 */ /* 0x000fe20000201400 */
[-C--:B------:R-:W-:Y:S01]  /*0bf0*/  FMUL R29, R8, R7.reuse ;  /* 0x00000007081d7220 */ /* 0x080fe20000400000 */
[----:B------:R-:W-:-:S03]  /*0c00*/  FMUL R25, R2, R7 ;  /* 0x0000000702197220 */ /* 0x000fc60000400000 */
[-C--:B------:R-:W-:Y:S01]  /*0c10*/  FFMA R5, R13, R11.reuse, R29 ;  /* 0x0000000b0d057223 */ /* 0x080fe2000000001d */
[-C--:B------:R-:W-:Y:S01]  /*0c20*/  FFMA R6, R21, R11.reuse, R6 ;  /* 0x0000000b15067223 */ /* 0x080fe20000000006 */
[----:B------:R-:W-:Y:S01]  /*0c30*/  FFMA R7, R12, R11, R25 ;  /* 0x0000000b0c077223 */ /* 0x000fe20000000019 */
[----:B------:R-:W3:Y:S04]  /*0c40*/  LDG.E R29, desc[UR6][R26.64+0x3c] ;  /* 0x00003c061a1d7981 */ /* 0x000ee8000c1e1900 */
[----:B------:R-:W4:Y:S04]  /*0c50*/  LDG.E R11, desc[UR6][R26.64+0x40] ;  /* 0x000040061a0b7981 */ /* 0x000f28000c1e1900 */
[----:B------:R-:W5:Y:S01]  /*0c60*/  LDG.E R25, desc[UR6][R26.64+0x44] ;  /* 0x000044061a197981 */ /* 0x000f62000c1e1900 */
[----:B------:R-:W-:Y:S01]  /*0c70*/  FADD R4, R19, R4 ;  /* 0x0000000413047221 */ /* 0x000fe20000000000 */
[----:B--2---:R-:W-:-:S04]  /*0c80*/  IADD3 R28, PT, PT, R0, R28, RZ ;  /* 0x0000001c001c7210 */ /* 0x004fc80007ffe0ff */
[----:B------:R-:W-:-:S05]  /*0c90*/  I2FP.F32.S32 R28, R28 ;  /* 0x0000001c001c7245 */ /* 0x000fca0000201400 */
[-C--:B------:R-:W-:Y:S01]  /*0ca0*/  FFMA R6, R14, R28.reuse, R6 ;  /* 0x0000001c0e067223 */ /* 0x080fe20000000006 */
[-C--:B------:R-:W-:Y:S01]  /*0cb0*/  FFMA R7, R15, R28.reuse, R7 ;  /* 0x0000001c0f077223 */ /* 0x080fe20000000007 */
[----:B------:R-:W-:Y:S02]  /*0cc0*/  FFMA R28, R16, R28, R5 ;  /* 0x0000001c101c7223 */ /* 0x000fe40000000005 */
[----:B------:R-:W-:Y:S01]  /*0cd0*/  FADD R5, R17, R6 ;  /* 0x0000000611057221 */ /* 0x000fe20000000000 */
[----:B------:R-:W-:Y:S01]  /*0ce0*/  FADD R6, R18, R7 ;  /* 0x0000000712067221 */ /* 0x000fe20000000000 */
[----:B------:R-:W-:-:S03]  /*0cf0*/  FADD R7, R19, R28 ;  /* 0x0000001c13077221 */ /* 0x000fc60000000000 */
[----:B------:R0:W-:Y:S01]  /*0d00*/  STL.64 [R10+0x38], R4 ;  /* 0x000038040a007387 */ /* 0x0001e20000100a00 */
[----:B---3--:R-:W-:Y:S02]  /*0d10*/  IADD3 R28, PT, PT, R22, R29, RZ ;  /* 0x0000001d161c7210 */ /* 0x008fe40007ffe0ff */
[----:B----4-:R-:W-:Y:S02]  /*0d20*/  I2FP.F32.S32 R29, R11 ;  /* 0x0000000b001d7245 */ /* 0x010fe40000201400 */
[----:B------:R-:W-:Y:S02]  /*0d30*/  I2FP.F32.S32 R28, R28 ;  /* 0x0000001c001c7245 */ /* 0x000fe40000201400 */
[----:B-----5:R-:W-:Y:S01]  /*0d40*/  IADD3 R11, PT, PT, R0, R25, RZ ;  /* 0x00000019000b7210 */ /* 0x020fe20007ffe0ff */
[-C--:B------:R-:W-:Y:S01]  /*0d50*/  FMUL R25, R20, R29.reuse ;  /* 0x0000001d14197220 */ /* 0x080fe20000400000 */
[----:B0-----:R-:W-:Y:S02]  /*0d60*/  FMUL R5, R2, R29 ;  /* 0x0000001d02057220 */ /* 0x001fe40000400000 */
[----:B------:R-:W-:Y:S01]  /*0d70*/  I2FP.F32.S32 R11, R11 ;  /* 0x0000000b000b7245 */ /* 0x000fe20000201400 */
[-C--:B------:R-:W-:Y:S01]  /*0d80*/  FFMA R25, R21, R28.reuse, R25 ;  /* 0x0000001c15197223 */ /* 0x080fe20000000019 */
[----:B------:R-:W-:-:S03]  /*0d90*/  FFMA R5, R12, R28, R5 ;  /* 0x0000001c0c057223 */ /* 0x000fc60000000005 */
[-C--:B------:R-:W-:Y:S01]  /*0da0*/  FFMA R4, R14, R11.reuse, R25 ;  /* 0x0000000b0e047223 */ /* 0x080fe20000000019 */
[----:B------:R-:W-:Y:S01]  /*0db0*/  FFMA R5, R15, R11, R5 ;  /* 0x0000000b0f057223 */ /* 0x000fe20000000005 */
[----:B------:R0:W-:Y:S02]  /*0dc0*/  STL.64 [R10+0x40], R6 ;  /* 0x000040060a007387 */ /* 0x0001e40000100a00 */
[----:B------:R-:W-:Y:S01]  /*0dd0*/  FADD R4, R17, R4 ;  /* 0x0000000411047221 */ /* 0x000fe20000000000 */
[----:B------:R-:W-:Y:S01]  /*0de0*/  FADD R5, R18, R5 ;  /* 0x0000000512057221 */ /* 0x000fe20000000000 */
[----:B------:R-:W2:Y:S04]  /*0df0*/  LDG.E R25, desc[UR6][R26.64+0x4c] ;  /* 0x00004c061a197981 */ /* 0x000ea8000c1e1900 */
[----:B------:R1:W-:Y:S04]  /*0e00*/  STL.64 [R10+0x48], R4 ;  /* 0x000048040a007387 */ /* 0x0003e80000100a00 */
[----:B0-----:R-:W3:Y:S04]  /*0e10*/  LDG.E R7, desc[UR6][R26.64+0x48] ;  /* 0x000048061a077981 */ /* 0x001ee8000c1e1900 */
[----:B-1----:R-:W4:Y:S01]  /*0e20*/  LDG.E R5, desc[UR6][R26.64+0x50] ;  /* 0x000050061a057981 */ /* 0x002f22000c1e1900 */
[----:B------:R-:W-:Y:S01]  /*0e30*/  FMUL R6, R8, R29 ;  /* 0x0000001d08067220 */ /* 0x000fe20000400000 */
[----:B------:R-:W-:-:S04]  /*0e40*/  UIADD3 UR4, UPT, UPT, UR4, 0x8, URZ ;  /* 0x0000000804047890 */ /* 0x000fc8000fffe0ff */
[----:B------:R-:W-:Y:S01]  /*0e50*/  UISETP.NE.AND UP0, UPT, UR4, 0x3a, UPT ;  /* 0x0000003a0400788c */ /* 0x000fe2000bf05270 */
[----:B------:R-:W-:-:S04]  /*0e60*/  IADD3 R23, P0, PT, R23, 0x60, RZ ;  /* 0x0000006017177810 */ /* 0x000fc80007f1e0ff */
[----:B------:R-:W-:Y:S02]  /*0e70*/  IADD3.X R24, PT, PT, RZ, R24, RZ, P0, !PT ;  /* 0x00000018ff187210 */ /* 0x000fe400007fe4ff */
[----:B--2---:R-:W-:Y:S02]  /*0e80*/  I2FP.F32.S32 R25, R25 ;  /* 0x0000001900197245 */ /* 0x004fe40000201400 */
[----:B---3--:R-:W-:Y:S01]  /*0e90*/  IADD3 R29, PT, PT, R22, R7, RZ ;  /* 0x00000007161d7210 */ /* 0x008fe20007ffe0ff */
[----:B------:R-:W-:Y:S02]  /*0ea0*/  FFMA R7, R13, R28, R6 ;  /* 0x0000001c0d077223 */ /* 0x000fe40000000006 */
[----:B------:R-:W-:Y:S01]  /*0eb0*/  FMUL R28, R20, R25 ;  /* 0x00000019141c7220 */ /* 0x000fe20000400000 */
[----:B------:R-:W-:Y:S01]  /*0ec0*/  I2FP.F32.S32 R6, R29 ;  /* 0x0000001d00067245 */ /* 0x000fe20000201400 */
[----:B------:R-:W-:Y:S01]  /*0ed0*/  FMUL R29, R2, R25 ;  /* 0x00000019021d7220 */ /* 0x000fe20000400000 */
[----:B----4-:R-:W-:Y:S01]  /*0ee0*/  IADD3 R5, PT, PT, R0, R5, RZ ;  /* 0x0000000500057210 */ /* 0x010fe20007ffe0ff */
[----:B------:R-:W-:-:S02]  /*0ef0*/  FMUL R4, R8, R25 ;  /* 0x0000001908047220 */ /* 0x000fc40000400000 */
[-C--:B------:R-:W-:Y:S01]  /*0f00*/  FFMA R25, R21, R6.reuse, R28 ;  /* 0x0000000615197223 */ /* 0x080fe2000000001c */
[----:B------:R-:W-:Y:S01]  /*0f10*/  I2FP.F32.S32 R5, R5 ;  /* 0x0000000500057245 */ /* 0x000fe20000201400 */
[-C--:B------:R-:W-:Y:S01]  /*0f20*/  FFMA R26, R12, R6.reuse, R29 ;  /* 0x000000060c1a7223 */ /* 0x080fe2000000001d */
[----:B------:R-:W-:Y:S01]  /*0f30*/  FFMA R27, R13, R6, R4 ;  /* 0x000000060d1b7223 */ /* 0x000fe20000000004 */
[----:B------:R-:W-:Y:S02]  /*0f40*/  FFMA R4, R16, R11, R7 ;  /* 0x0000000b10047223 */ /* 0x000fe40000000007 */
[-C--:B------:R-:W-:Y:S01]  /*0f50*/  FFMA R6, R14, R5.reuse, R25 ;  /* 0x000000050e067223 */ /* 0x080fe20000000019 */
[-C--:B------:R-:W-:Y:S01]  /*0f60*/  FFMA R7, R15, R5.reuse, R26 ;  /* 0x000000050f077223 */ /* 0x080fe2000000001a */
[----:B------:R-:W-:Y:S02]  /*0f70*/  FFMA R26, R16, R5, R27 ;  /* 0x00000005101a7223 */ /* 0x000fe4000000001b */
[----:B------:R-:W-:Y:S01]  /*0f80*/  FADD R5, R17, R6 ;  /* 0x0000000611057221 */ /* 0x000fe20000000000 */
[----:B------:R-:W-:Y:S01]  /*0f90*/  FADD R6, R18, R7 ;  /* 0x0000000712067221 */ /* 0x000fe20000000000 */
[C---:B------:R-:W-:Y:S01]  /*0fa0*/  FADD R4, R19.reuse, R4 ;  /* 0x0000000413047221 */ /* 0x040fe20000000000 */
[----:B------:R-:W-:-:S04]  /*0fb0*/  FADD R7, R19, R26 ;  /* 0x0000001a13077221 */ /* 0x000fc80000000000 */
[----:B------:R1:W-:Y:S04]  /*0fc0*/  STL.64 [R10+0x50], R4 ;  /* 0x000050040a007387 */ /* 0x0003e80000100a00 */
[----:B------:R1:W-:Y:S01]  /*0fd0*/  STL.64 [R10+0x58], R6 ;  /* 0x000058060a007387 */ /* 0x0003e20000100a00 */
[----:B------:R-:W-:Y:S05]  /*0fe0*/  BRA.U UP0, `(.L_x_0) ;  /* 0xfffffff5002c7547 */ /* 0x000fea000b83ffff */
[----:B-1----:R-:W2:Y:S04]  /*0ff0*/  LDL.64 R6, [R1] ;  /* 0x0000000001067983 */ /* 0x002ea80000100a00 */
[----:B------:R-:W3:Y:S01]  /*1000*/  LDL.64 R4, [R1+0x8] ;  /* 0x0000080001047983 */ /* 0x000ee20000100a00 */
[----:B------:R-:W-:Y:S01]  /*1010*/  BSSY.RECONVERGENT B2, `(.L_x_1) ;  /* 0x000000d000027945 */ /* 0x000fe20003800200 */
[----:B--2---:R-:W0:Y:S01]  /*1020*/  MUFU.RCP R11, R6 ;  /* 0x00000006000b7308 */ /* 0x004e220000001000 */
[----:B---3--:R-:W-:-:S07]  /*1030*/  FMUL R21, R4, 417.600006103515625 ;  /* 0x43d0cccd04157820 */ /* 0x008fce0000400000 */
[----:B------:R-:W1:Y:S01]  /*1040*/  FCHK P0, R21, R6 ;  /* 0x0000000615007302 */ /* 0x000e620000000000 */
[----:B0-----:R-:W-:-:S04]  /*1050*/  FFMA R0, -R6, R11, 1 ;  /* 0x3f80000006007423 */ /* 0x001fc8000000010b */
[----:B------:R-:W-:-:S04]  /*1060*/  FFMA R0, R11, R0, R11 ;  /* 0x000000000b007223 */ /* 0x000fc8000000000b */
[----:B------:R-:W-:-:S04]  /*1070*/  FFMA R11, R21, R0, RZ ;  /* 0x00000000150b7223 */ /* 0x000fc800000000ff */
[----:B------:R-:W-:-:S04]  /*1080*/  FFMA R2, -R6, R11, R21 ;  /* 0x0000000b06027223 */ /* 0x000fc80000000115 */
[----:B------:R-:W-:Y:S01]  /*1090*/  FFMA R8, R0, R2, R11 ;  /* 0x0000000200087223 */ /* 0x000fe2000000000b */
[----:B-1----:R-:W-:Y:S06]  /*10a0*/  @!P0 BRA `(.L_x_2) ;  /* 0x00000000000c8947 */ /* 0x002fec0003800000 */
[----:B------:R-:W-:Y:S02]  /*10b0*/  MOV R16, R6 ;  /* 0x0000000600107202 */ /* 0x000fe40000000f00 */
[----:B------:R-:W-:-:S07]  /*10c0*/  MOV R12, 0x10e0 ;  /* 0x000010e0000c7802 */ /* 0x000fce0000000f00 */
[----:B------:R-:W-:Y:S05]  /*10d0*/  CALL.REL.NOINC `($__internal_0_$__cuda_sm3x_div_rn_noftz_f32_slowpath) ;  /* 0x0000008c00807944 */ /* 0x000fea0003c00000 */
.L_x_2:
[----:B------:R-:W-:Y:S05]  /*10e0*/  BSYNC.RECONVERGENT B2 ;  /* 0x0000000000027941 */ /* 0x000fea0003800200 */
.L_x_1:
[----:B------:R-:W0:Y:S01]  /*10f0*/  MUFU.RCP R11, R6 ;  /* 0x00000006000b7308 */ /* 0x000e220000001000 */
[----:B------:R-:W-:Y:S01]  /*1100*/  FMUL R21, R7, 417.600006103515625 ;  /* 0x43d0cccd07157820 */ /* 0x000fe20000400000 */
[----:B------:R-:W-:Y:S06]  /*1110*/  BSSY.RECONVERGENT B2, `(.L_x_3) ;  /* 0x000000e000027945 */ /* 0x000fec0003800200 */
[----:B------:R-:W-:Y:S08]  /*1120*/  FCHK P0, R21, R6 ;  /* 0x0000000615007302 */ /* 0x000ff00000000000 */
[----:B------:R-:W1:Y:S01]  /*1130*/  F2I.TRUNC.NTZ R8, R8 ;  /* 0x0000000800087305 */ /* 0x000e62000020f100 */
[----:B0-----:R-:W-:-:S04]  /*1140*/  FFMA R0, -R6, R11, 1 ;  /* 0x3f80000006007423 */ /* 0x001fc8000000010b */
[----:B------:R-:W-:-:S04]  /*1150*/  FFMA R0, R11, R0, R11 ;  /* 0x000000000b007223 */ /* 0x000fc8000000000b */
[----:B------:R-:W-:-:S04]  /*1160*/  FFMA R7, R0, R21, RZ ;  /* 0x0000001500077223 */ /* 0x000fc800000000ff */
[----:B------:R-:W-:Y:S01]  /*1170*/  FFMA R2, -R6, R7, R21 ;  /* 0x0000000706027223 */ /* 0x000fe20000000115 */
[----:B-1----:R-:W-:-:S03]  /*1180*/  IADD3 R10, PT, PT, R8, 0x15e, RZ ;  /* 0x0000015e080a7810 */ /* 0x002fc60007ffe0ff */
[----:B------:R-:W-:Y:S01]  /*1190*/  FFMA R4, R0, R2, R7 ;  /* 0x0000000200047223 */ /* 0x000fe20000000007 */
[----:B------:R-:W-:Y:S06]  /*11a0*/  @!P0 BRA `(.L_x_4) ;  /* 0x0000000000108947 */ /* 0x000fec0003800000 */
[----:B------:R-:W-:Y:S02]  /*11b0*/  MOV R16, R6 ;  /* 0x0000000600107202 */ /* 0x000fe40000000f00 */
[----:B------:R-:W-:-:S07]  /*11c0*/  MOV R12, 0x11e0 ;  /* 0x000011e0000c7802 */ /* 0x000fce0000000f00 */
[----:B------:R-:W-:Y:S05]  /*11d0*/  CALL.REL.NOINC `($__internal_0_$__cuda_sm3x_div_rn_noftz_f32_slowpath) ;  /* 0x0000008c00407944 */ /* 0x000fea0003c00000 */
[----:B------:R-:W-:-:S07]  /*11e0*/  MOV R4, R8 ;  /* 0x0000000800047202 */ /* 0x000fce0000000f00 */
.L_x_4:
[----:B------:R-:W-:Y:S05]  /*11f0*/  BSYNC.RECONVERGENT B2 ;  /* 0x0000000000027941 */ /* 0x000fea0003800200 */
.L_x_3:
[----:B------:R-:W2:Y:S01]  /*1200*/  LDL.64 R18, [R1+0x10] ;  /* 0x0000100001127983 */ /* 0x000ea20000100a00 */
[----:B------:R-:W0:Y:S01]  /*1210*/  MUFU.RCP R0, R5 ;  /* 0x0000000500007308 */ /* 0x000e220000001000 */
[----:B------:R-:W-:Y:S07]  /*1220*/  BSSY.RECONVERGENT B2, `(.L_x_5) ;  /* 0x000000f000027945 */ /* 0x000fee0003800200 */
[----:B------:R-:W1:Y:S01]  /*1230*/  F2I.TRUNC.NTZ R6, R4 ;  /* 0x0000000400067305 */ /* 0x000e62000020f100 */
[----:B0-----:R-:W-:-:S04]  /*1240*/  FFMA R7, -R5, R0, 1 ;  /* 0x3f80000005077423 */ /* 0x001fc80000000100 */
[----:B------:R-:W-:Y:S01]  /*1250*/  FFMA R0, R0, R7, R0 ;  /* 0x0000000700007223 */ /* 0x000fe20000000000 */
[----:B-1----:R-:W-:Y:S01]  /*1260*/  IADD3 R6, PT, PT, -R6, 0x15e, RZ ;  /* 0x0000015e06067810 */ /* 0x002fe20007ffe1ff */
[----:B--2---:R-:W-:-:S04]  /*1270*/  FMUL R21, R19, 417.600006103515625 ;  /* 0x43d0cccd13157820 */ /* 0x004fc80000400000 */
[----:B------:R-:W0:Y:S01]  /*1280*/  FCHK P0, R21, R5 ;  /* 0x0000000515007302 */ /* 0x000e220000000000 */
[----:B------:R-:W-:-:S04]  /*1290*/  FFMA R7, R21, R0, RZ ;  /* 0x0000000015077223 */ /* 0x000fc800000000ff */
[----:B------:R-:W-:-:S04]  /*12a0*/  FFMA R2, -R5, R7, R21 ;  /* 0x0000000705027223 */ /* 0x000fc80000000115 */
[----:B------:R-:W-:Y:S01]  /*12b0*/  FFMA R8, R0, R2, R7 ;  /* 0x0000000200087223 */ /* 0x000fe20000000007 */
[----:B------:R-:W-:Y:S01]  /*12c0*/  IADD3 R0, PT, PT, R1, 0x2b8, RZ ;  /* 0x000002b801007810 */ /* 0x000fe20007ffe0ff */
[----:B0-----:R-:W-:Y:S06]  /*12d0*/  @!P0 BRA `(.L_x_6) ;  /* 0x00000000000c8947 */ /* 0x001fec0003800000 */
[----:B------:R-:W-:Y:S02]  /*12e0*/  MOV R16, R5 ;  /* 0x0000000500107202 */ /* 0x000fe40000000f00 */
[----:B------:R-:W-:-:S07]  /*12f0*/  MOV R12, 0x1310 ;  /* 0x00001310000c7802 */ /* 0x000fce0000000f00 */
[----:B------:R-:W-:Y:S05]  /*1300*/  CALL.REL.NOINC `($__internal_0_$__cuda_sm3x_div_rn_noftz_f32_slowpath) ;  /* 0x0000008800f47944 */ /* 0x000fea0003c00000 */
.L_x_6:
[----:B------:R-:W-:Y:S05]  /*1310*/  BSYNC.RECONVERGENT B2 ;  /* 0x0000000000027941 */ /* 0x000fea0003800200 */
.L_x_5:
[----:B------:R-:W0:Y:S01]  /*1320*/  F2I.TRUNC.NTZ R8, R8 ;  /* 0x0000000800087305 */ /* 0x000e22000020f100 */
[----:B------:R-:W-:Y:S01]  /*1330*/  FMUL R21, R18, 417.600006103515625 ;  /* 0x43d0cccd12157820 */ /* 0x000fe20000400000 */
[----:B------:R-:W-:Y:S06]  /*1340*/  BSSY.RECONVERGENT B2, `(.L_x_7) ;  /* 0x000000f000027945 */ /* 0x000fec0003800200 */
[----:B------:R-:W1:Y:S01]  /*1350*/  MUFU.RCP R4, R5 ;  /* 0x0000000500047308 */ /* 0x000e620000001000 */
[----:B0-----:R-:W-:-:S07]  /*1360*/  IADD3 R11, PT, PT, R8, 0x15e, RZ ;  /* 0x0000015e080b7810 */ /* 0x001fce0007ffe0ff */
[----:B------:R-:W0:Y:S01]  /*1370*/  FCHK P0, R21, R5 ;  /* 0x0000000515007302 */ /* 0x000e220000000000 */
[----:B------:R2:W-:Y:S01]  /*1380*/  STL.64 [R1+0x2b8], R10 ;  /* 0x0002b80a01007387 */ /* 0x0005e20000100a00 */
[----:B-1----:R-:W-:-:S04]  /*1390*/  FFMA R7, -R5, R4, 1 ;  /* 0x3f80000005077423 */ /* 0x002fc80000000104 */
[----:B------:R-:W-:-:S04]  /*13a0*/  FFMA R4, R4, R7, R4 ;  /* 0x0000000704047223 */ /* 0x000fc80000000004 */
[----:B------:R-:W-:-:S04]  /*13b0*/  FFMA R2, R4, R21, RZ ;  /* 0x0000001504027223 */ /* 0x000fc800000000ff */
[----:B------:R-:W-:-:S04]  /*13c0*/  FFMA R7, -R5, R2, R21 ;  /* 0x0000000205077223 */ /* 0x000fc80000000115 */
[----:B------:R-:W-:Y:S01]  /*13d0*/  FFMA R8, R4, R7, R2 ;  /* 0x0000000704087223 */ /* 0x000fe20000000002 */
[----:B------:R-:W-:Y:S01]  /*13e0*/  IADD3 R2, PT, PT, R1, 0x3a0, RZ ;  /* 0x000003a001027810 */ /* 0x000fe20007ffe0ff */
[----:B0-2---:R-:W-:Y:S06]  /*13f0*/  @!P0 BRA `(.L_x_8) ;  /* 0x00000000000c8947 */ /* 0x005fec0003800000 */
[----:B------:R-:W-:Y:S02]  /*1400*/  MOV R16, R5 ;  /* 0x0000000500107202 */ /* 0x000fe40000000f00 */
[----:B------:R-:W-:-:S07]  /*1410*/  MOV R12, 0x1430 ;  /* 0x00001430000c7802 */ /* 0x000fce0000000f00 */
[----:B------:R-:W-:Y:S05]  /*1420*/  CALL.REL.NOINC `($__internal_0_$__cuda_sm3x_div_rn_noftz_f32_slowpath) ;  /* 0x0000008800ac7944 */ /* 0x000fea0003c00000 */
.L_x_8:
[----:B------:R-:W-:Y:S05]  /*1430*/  BSYNC.RECONVERGENT B2 ;  /* 0x0000000000027941 */ /* 0x000fea0003800200 */
.L_x_7:
[----:B------:R-:W2:Y:S04]  /*1440*/  LDL.64 R10, [R1+0x18] ;  /* 0x00001800010a7983 */ /* 0x000ea80000100a00 */
[----:B------:R-:W3:Y:S01]  /*1450*/  LDL.64 R4, [R1+0x20] ;  /* 0x0000200001047983 */ /* 0x000ee20000100a00 */
[----:B------:R-:W0:Y:S01]  /*1460*/  F2I.TRUNC.NTZ R7, R8 ;  /* 0x0000000800077305 */ /* 0x000e22000020f100 */
[----:B------:R-:W-:Y:S01]  /*1470*/  BSSY.RECONVERGENT B2, `(.L_x_9) ;  /* 0x0000010000027945 */ /* 0x000fe20003800200 */
[----:B0-----:R-:W-:-:S05]  /*1480*/  IADD3 R7, PT, PT, -R7, 0x15e, RZ ;  /* 0x0000015e07077810 */ /* 0x001fca0007ffe1ff */
[----:B------:R0:W-:Y:S01]  /*1490*/  STL.64 [R1+0x3a0], R6 ;  /* 0x0003a00601007387 */ /* 0x0001e20000100a00 */
[----:B--2---:R-:W1:Y:S01]  /*14a0*/  MUFU.RCP R13, R10 ;  /* 0x0000000a000d7308 */ /* 0x004e620000001000 */
[----:B---3--:R-:W-:-:S07]  /*14b0*/  FMUL R21, R4, 417.600006103515625 ;  /* 0x43d0cccd04157820 */ /* 0x008fce0000400000 */
[----:B------:R-:W2:Y:S01]  /*14c0*/  FCHK P0, R21, R10 ;  /* 0x0000000a15007302 */ /* 0x000ea20000000000 */
[----:B-1----:R-:W-:-:S04]  /*14d0*/  FFMA R12, -R10, R13, 1 ;  /* 0x3f8000000a0c7423 */ /* 0x002fc8000000010d */
[----:B------:R-:W-:-:S04]  /*14e0*/  FFMA R12, R13, R12, R13 ;  /* 0x0000000c0d0c7223 */ /* 0x000fc8000000000d */
[----:B------:R-:W-:-:S04]  /*14f0*/  FFMA R13, R21, R12, RZ ;  /* 0x0000000c150d7223 */ /* 0x000fc800000000ff */
[----:B------:R-:W-:-:S04]  /*1500*/  FFMA R4, -R10, R13, R21 ;  /* 0x0000000d0a047223 */ /* 0x000fc80000000115 */
[----:B------:R-:W-:Y:S01]  /*1510*/  FFMA R4, R12, R4, R13 ;  /* 0x000000040c047223 */ /* 0x000fe2000000000d */
[----:B0-2---:R-:W-:Y:S06]  /*1520*/  @!P0 BRA `(.L_x_10) ;  /* 0x0000000000108947 */ /* 0x005fec0003800000 */
[----:B------:R-:W-:Y:S02]  /*1530*/  MOV R16, R10 ;  /* 0x0000000a00107202 */ /* 0x000fe40000000f00 */
[----:B------:R-:W-:-:S07]  /*1540*/  MOV R12, 0x1560 ;  /* 0x00001560000c7802 */ /* 0x000fce0000000f00 */
[----:B------:R-:W-:Y:S05]  /*1550*/  CALL.REL.NOINC `($__internal_0_$__cuda_sm3x_div_rn_noftz_f32_slowpath) ;  /* 0x0000008800607944 */ /* 0x000fea0003c00000 */
[----:B------:R-:W-:-:S07]  /*1560*/  MOV R4, R8 ;  /* 0x0000000800047202 */ /* 0x000fce0000000f00 */
.L_x_10:
[----:B------:R-:W-:Y:S05]  /*1570*/  BSYNC.RECONVERGENT B2 ;  /* 0x0000000000027941 */ /* 0x000fea0003800200 */
.L_x_9:
        /* <DEDUP_REMOVED lines=16> */
.L_x_12:
[----:B------:R-:W-:Y:S05]  /*1680*/  BSYNC.RECONVERGENT B2 ;  /* 0x0000000000027941 */ /* 0x000fea0003800200 */
.L_x_11:
        /* <DEDUP_REMOVED lines=12> */
[----:B0-----:R-:W-:Y:S06]  /*1750*/  @!P0 BRA `(.L_x_14) ;  /* 0x00000000000c8947 */ /* 0x001fec0003800000 */
[----:B------:R-:W-:Y:S02]  /*1760*/  MOV R16, R5 ;  /* 0x0000000500107202 */ /* 0x000fe40000000f00 */
[----:B------:R-:W-:-:S07]  /*1770*/  MOV R12, 0x1790 ;  /* 0x00001790000c7802 */ /* 0x000fce0000000f00 */
[----:B------:R-:W-:Y:S05]  /*1780*/  CALL.REL.NOINC `($__internal_0_$__cuda_sm3x_div_rn_noftz_f32_slowpath) ;  /* 0x0000008400d47944 */ /* 0x000fea0003c00000 */
.L_x_14:
[----:B------:R-:W-:Y:S05]  /*1790*/  BSYNC.RECONVERGENT B2 ;  /* 0x0000000000027941 */ /* 0x000fea0003800200 */
.L_x_13:
        /* <DEDUP_REMOVED lines=16> */
.L_x_16:
[----:B------:R-:W-:Y:S05]  /*18a0*/  BSYNC.RECONVERGENT B2 ;  /* 0x0000000000027941 */ /* 0x000fea0003800200 */
.L_x_15:
        /* <DEDUP_REMOVED lines=19> */
.L_x_18:
[----:B------:R-:W-:Y:S05]  /*19e0*/  BSYNC.RECONVERGENT B2 ;  /* 0x0000000000027941 */ /* 0x000fea0003800200 */
.L_x_17:
        /* <DEDUP_REMOVED lines=16> */
.L_x_20:
[----:B------:R-:W-:Y:S05]  /*1af0*/  BSYNC.RECONVERGENT B2 ;  /* 0x0000000000027941 */ /* 0x000fea0003800200 */
.L_x_19:
        /* <DEDUP_REMOVED lines=16> */
.L_x_22:
[----:B------:R-:W-:Y:S05]  /*1c00*/  BSYNC.RECONVERGENT B2 ;  /* 0x0000000000027941 */ /* 0x000fea0003800200 */
.L_x_21:
        /* <DEDUP_REMOVED lines=16> */
.L_x_24:
[----:B------:R-:W-:Y:S05]  /*1d10*/  BSYNC.RECONVERGENT B2 ;  /* 0x0000000000027941 */ /* 0x000fea0003800200 */
.L_x_23:
        /* <DEDUP_REMOVED lines=19> */
.L_x_26:
[----:B------:R-:W-:Y:S05]  /*1e50*/  BSYNC.RECONVERGENT B2 ;  /* 0x0000000000027941 */ /* 0x000fea0003800200 */
.L_x_25:
        /* <DEDUP_REMOVED lines=16> */
.L_x_28:
[----:B------:R-:W-:Y:S05]  /*1f60*/  BSYNC.RECONVERGENT B2 ;  /* 0x0000000000027941 */ /* 0x000fea0003800200 */
.L_x_27:
        /* <DEDUP_REMOVED lines=16> */
.L_x_30:
[----:B------:R-:W-:Y:S05]  /*2070*/  BSYNC.RECONVERGENT B2 ;  /* 0x0000000000027941 */ /* 0x000fea0003800200 */
.L_x_29:
        /* <DEDUP_REMOVED lines=16> */
.L_x_32:
[----:B------:R-:W-:Y:S05]  /*2180*/  BSYNC.RECONVERGENT B2 ;  /* 0x0000000000027941 */ /* 0x000fea0003800200 */
.L_x_31:
        /* <DEDUP_REMOVED lines=19> */
.L_x_34:
[----:B------:R-:W-:Y:S05]  /*22c0*/  BSYNC.RECONVERGENT B2 ;  /* 0x0000000000027941 */ /* 0x000fea0003800200 */
.L_x_33:
        /* <DEDUP_REMOVED lines=16> */
.L_x_36:
[----:B------:R-:W-:Y:S05]  /*23d0*/  BSYNC.RECONVERGENT B2 ;  /* 0x0000000000027941 */ /* 0x000fea0003800200 */
.L_x_35:
        /* <DEDUP_REMOVED lines=16> */
.L_x_38:
[----:B------:R-:W-:Y:S05]  /*24e0*/  BSYNC.RECONVERGENT B2 ;  /* 0x0000000000027941 */ /* 0x000fea0003800200 */
.L_x_37:
        /* <DEDUP_REMOVED lines=16> */
.L_x_40:
[----:B------:R-:W-:Y:S05]  /*25f0*/  BSYNC.RECONVERGENT B2 ;  /* 0x0000000000027941 */ /* 0x000fea0003800200 */
.L_x_39:
        /* <DEDUP_REMOVED lines=19> */
.L_x_42:
[----:B------:R-:W-:Y:S05]  /*2730*/  BSYNC.RECONVERGENT B2 ;  /* 0x0000000000027941 */ /* 0x000fea0003800200 */
.L_x_41:
        /* <DEDUP_REMOVED lines=16> */
.L_x_44:
[----:B------:R-:W-:Y:S05]  /*2840*/  BSYNC.RECONVERGENT B2 ;  /* 0x0000000000027941 */ /* 0x000fea0003800200 */
.L_x_43:
        /* <DEDUP_REMOVED lines=16> */
.L_x_46:
[----:B------:R-:W-:Y:S05]  /*2950*/  BSYNC.RECONVERGENT B2 ;  /* 0x0000000000027941 */ /* 0x000fea0003800200 */
.L_x_45:
        /* <DEDUP_REMOVED lines=16> */
.L_x_48:
[----:B------:R-:W-:Y:S05]  /*2a60*/  BSYNC.RECONVERGENT B2 ;  /* 0x0000000000027941 */ /* 0x000fea0003800200 */
.L_x_47:
        /* <DEDUP_REMOVED lines=19> */
.L_x_50:
[----:B------:R-:W-:Y:S05]  /*2ba0*/  BSYNC.RECONVERGENT B2 ;  /* 0x0000000000027941 */ /* 0x000fea0003800200 */
.L_x_49:
        /* <DEDUP_REMOVED lines=16> */
.L_x_52:
[----:B------:R-:W-:Y:S05]  /*2cb0*/  BSYNC.RECONVERGENT B2 ;  /* 0x0000000000027941 */ /* 0x000fea0003800200 */
.L_x_51:
        /* <DEDUP_REMOVED lines=16> */
.L_x_54:
[----:B------:R-:W-:Y:S05]  /*2dc0*/  BSYNC.RECONVERGENT B2 ;  /* 0x0000000000027941 */ /* 0x000fea0003800200 */
.L_x_53:
        /* <DEDUP_REMOVED lines=16> */
.L_x_56:
[----:B------:R-:W-:Y:S05]  /*2ed0*/  BSYNC.RECONVERGENT B2 ;  /* 0x0000000000027941 */ /* 0x000fea0003800200 */
.L_x_55:
        /* <DEDUP_REMOVED lines=19> */
.L_x_58:
[----:B------:R-:W-:Y:S05]  /*3010*/  BSYNC.RECONVERGENT B2 ;  /* 0x0000000000027941 */ /* 0x000fea0003800200 */
.L_x_57:
        /* <DEDUP_REMOVED lines=16> */
.L_x_60:
[----:B------:R-:W-:Y:S05]  /*3120*/  BSYNC.RECONVERGENT B2 ;  /* 0x0000000000027941 */ /* 0x000fea0003800200 */
.L_x_59:
        /* <DEDUP_REMOVED lines=16> */
.L_x_62:
[----:B------:R-:W-:Y:S05]  /*3230*/  BSYNC.RECONVERGENT B2 ;  /* 0x0000000000027941 */ /* 0x000fea0003800200 */
.L_x_61:
        /* <DEDUP_REMOVED lines=16> */
.L_x_64:
[----:B------:R-:W-:Y:S05]  /*3340*/  BSYNC.RECONVERGENT B2 ;  /* 0x0000000000027941 */ /* 0x000fea0003800200 */
.L_x_63:
        /* <DEDUP_REMOVED lines=19> */
.L_x_66:
[----:B------:R-:W-:Y:S05]  /*3480*/  BSYNC.RECONVERGENT B2 ;  /* 0x0000000000027941 */ /* 0x000fea0003800200 */
.L_x_65:
        /* <DEDUP_REMOVED lines=16> */
.L_x_68:
[----:B------:R-:W-:Y:S05]  /*3590*/  BSYNC.RECONVERGENT B2 ;  /* 0x0000000000027941 */ /* 0x000fea0003800200 */
.L_x_67:
        /* <DEDUP_REMOVED lines=16> */
.L_x_70:
[----:B------:R-:W-:Y:S05]  /*36a0*/  BSYNC.RECONVERGENT B2 ;  /* 0x0000000000027941 */ /* 0x000fea0003800200 */
.L_x_69:
        /* <DEDUP_REMOVED lines=16> */
.L_x_72:
[----:B------:R-:W-:Y:S05]  /*37b0*/  BSYNC.RECONVERGENT B2 ;  /* 0x0000000000027941 */ /* 0x000fea0003800200 */
.L_x_71:
        /* <DEDUP_REMOVED lines=19> */
.L_x_74:
[----:B------:R-:W-:Y:S05]  /*38f0*/  BSYNC.RECONVERGENT B2 ;  /* 0x0000000000027941 */ /* 0x000fea0003800200 */
.L_x_73:
        /* <DEDUP_REMOVED lines=16> */
.L_x_76:
[----:B------:R-:W-:Y:S05]  /*3a00*/  BSYNC.RECONVERGENT B2 ;  /* 0x0000000000027941 */ /* 0x000fea0003800200 */
.L_x_75:
        /* <DEDUP_REMOVED lines=16> */
.L_x_78:
[----:B------:R-:W-:Y:S05]  /*3b10*/  BSYNC.RECONVERGENT B2 ;  /* 0x0000000000027941 */ /* 0x000fea0003800200 */
.L_x_77:
        /* <DEDUP_REMOVED lines=16> */
.L_x_80:
[----:B------:R-:W-:Y:S05]  /*3c20*/  BSYNC.RECONVERGENT B2 ;  /* 0x0000000000027941 */ /* 0x000fea0003800200 */
.L_x_79:
        /* <DEDUP_REMOVED lines=19> */
.L_x_82:
[----:B------:R-:W-:Y:S05]  /*3d60*/  BSYNC.RECONVERGENT B2 ;  /* 0x0000000000027941 */ /* 0x000fea0003800200 */
.L_x_81:
        /* <DEDUP_REMOVED lines=16> */
.L_x_84:
[----:B------:R-:W-:Y:S05]  /*3e70*/  BSYNC.RECONVERGENT B2 ;  /* 0x0000000000027941 */ /* 0x000fea0003800200 */
.L_x_83:
        /* <DEDUP_REMOVED lines=16> */
.L_x_86:
[----:B------:R-:W-:Y:S05]  /*3f80*/  BSYNC.RECONVERGENT B2 ;  /* 0x0000000000027941 */ /* 0x000fea0003800200 */
.L_x_85:
        /* <DEDUP_REMOVED lines=16> */
.L_x_88:
[----:B------:R-:W-:Y:S05]  /*4090*/  BSYNC.RECONVERGENT B2 ;  /* 0x0000000000027941 */ /* 0x000fea0003800200 */
.L_x_87:
        /* <DEDUP_REMOVED lines=19> */
.L_x_90:
[----:B------:R-:W-:Y:S05]  /*41d0*/  BSYNC.RECONVERGENT B2 ;  /* 0x0000000000027941 */ /* 0x000fea0003800200 */
.L_x_89:
        /* <DEDUP_REMOVED lines=16> */
.L_x_92:
[----:B------:R-:W-:Y:S05]  /*42e0*/  BSYNC.RECONVERGENT B2 ;  /* 0x0000000000027941 */ /* 0x000fea0003800200 */
.L_x_91:
        /* <DEDUP_REMOVED lines=16> */
.L_x_94:
[----:B------:R-:W-:Y:S05]  /*43f0*/  BSYNC.RECONVERGENT B2 ;  /* 0x0000000000027941 */ /* 0x000fea0003800200 */
.L_x_93:
        /* <DEDUP_REMOVED lines=16> */
.L_x_96:
[----:B------:R-:W-:Y:S05]  /*4500*/  BSYNC.RECONVERGENT B2 ;  /* 0x0000000000027941 */ /* 0x000fea0003800200 */
.L_x_95:
        /* <DEDUP_REMOVED lines=19> */
.L_x_98:
[----:B------:R-:W-:Y:S05]  /*4640*/  BSYNC.RECONVERGENT B2 ;  /* 0x0000000000027941 */ /* 0x000fea0003800200 */
.L_x_97:
        /* <DEDUP_REMOVED lines=16> */
.L_x_100:
[----:B------:R-:W-:Y:S05]  /*4750*/  BSYNC.RECONVERGENT B2 ;  /* 0x0000000000027941 */ /* 0x000fea0003800200 */
.L_x_99:
        /* <DEDUP_REMOVED lines=16> */
.L_x_102:
[----:B------:R-:W-:Y:S05]  /*4860*/  BSYNC.RECONVERGENT B2 ;  /* 0x0000000000027941 */ /* 0x000fea0003800200 */
.L_x_101:
        /* <DEDUP_REMOVED lines=16> */
.L_x_104:
[----:B------:R-:W-:Y:S05]  /*4970*/  BSYNC.RECONVERGENT B2 ;  /* 0x0000000000027941 */ /* 0x000fea0003800200 */
.L_x_103:
        /* <DEDUP_REMOVED lines=19> */
.L_x_106:
[----:B------:R-:W-:Y:S05]  /*4ab0*/  BSYNC.RECONVERGENT B2 ;  /* 0x0000000000027941 */ /* 0x000fea0003800200 */
.L_x_105:
        /* <DEDUP_REMOVED lines=16> */
.L_x_108:
[----:B------:R-:W-:Y:S05]  /*4bc0*/  BSYNC.RECONVERGENT B2 ;  /* 0x0000000000027941 */ /* 0x000fea0003800200 */
.L_x_107:
        /* <DEDUP_REMOVED lines=16> */
.L_x_110:
[----:B------:R-:W-:Y:S05]  /*4cd0*/  BSYNC.RECONVERGENT B2 ;  /* 0x0000000000027941 */ /* 0x000fea0003800200 */
.L_x_109:
        /* <DEDUP_REMOVED lines=16> */
.L_x_112:
[----:B------:R-:W-:Y:S05]  /*4de0*/  BSYNC.RECONVERGENT B2 ;  /* 0x0000000000027941 */ /* 0x000fea0003800200 */
.L_x_111:
        /* <DEDUP_REMOVED lines=19> */
.L_x_114:
[----:B------:R-:W-:Y:S05]  /*4f20*/  BSYNC.RECONVERGENT B2 ;  /* 0x0000000000027941 */ /* 0x000fea0003800200 */
.L_x_113:
        /* <DEDUP_REMOVED lines=16> */
.L_x_116:
[----:B------:R-:W-:Y:S05]  /*5030*/  BSYNC.RECONVERGENT B2 ;  /* 0x0000000000027941 */ /* 0x000fea0003800200 */
.L_x_115:
        /* <DEDUP_REMOVED lines=16> */
.L_x_118:
[----:B------:R-:W-:Y:S05]  /*5140*/  BSYNC.RECONVERGENT B2 ;  /* 0x0000000000027941 */ /* 0x000fea0003800200 */
.L_x_117:
        /* <DEDUP_REMOVED lines=16> */
.L_x_120:
[----:B------:R-:W-:Y:S05]  /*5250*/  BSYNC.RECONVERGENT B2 ;  /* 0x0000000000027941 */ /* 0x000fea0003800200 */
.L_x_119:
        /* <DEDUP_REMOVED lines=19> */
.L_x_122:
[----:B------:R-:W-:Y:S05]  /*5390*/  BSYNC.RECONVERGENT B2 ;  /* 0x0000000000027941 */ /* 0x000fea0003800200 */
.L_x_121:
        /* <DEDUP_REMOVED lines=16> */
.L_x_124:
[----:B------:R-:W-:Y:S05]  /*54a0*/  BSYNC.RECONVERGENT B2 ;  /* 0x0000000000027941 */ /* 0x000fea0003800200 */
.L_x_123:
        /* <DEDUP_REMOVED lines=16> */
.L_x_126:
[----:B------:R-:W-:Y:S05]  /*55b0*/  BSYNC.RECONVERGENT B2 ;  /* 0x0000000000027941 */ /* 0x000fea0003800200 */
.L_x_125:
        /* <DEDUP_REMOVED lines=16> */
.L_x_128:
[----:B------:R-:W-:Y:S05]  /*56c0*/  BSYNC.RECONVERGENT B2 ;  /* 0x0000000000027941 */ /* 0x000fea0003800200 */
.L_x_127:
        /* <DEDUP_REMOVED lines=19> */
.L_x_130:
[----:B------:R-:W-:Y:S05]  /*5800*/  BSYNC.RECONVERGENT B2 ;  /* 0x0000000000027941 */ /* 0x000fea0003800200 */
.L_x_129:
        /* <DEDUP_REMOVED lines=16> */
.L_x_132:
[----:B------:R-:W-:Y:S05]  /*5910*/  BSYNC.RECONVERGENT B2 ;  /* 0x0000000000027941 */ /* 0x000fea0003800200 */
.L_x_131:
        /* <DEDUP_REMOVED lines=16> */
.L_x_134:
[----:B------:R-:W-:Y:S05]  /*5a20*/  BSYNC.RECONVERGENT B2 ;  /* 0x0000000000027941 */ /* 0x000fea0003800200 */
.L_x_133:
        /* <DEDUP_REMOVED lines=16> */
.L_x_136:
[----:B------:R-:W-:Y:S05]  /*5b30*/  BSYNC.RECONVERGENT B2 ;  /* 0x0000000000027941 */ /* 0x000fea0003800200 */
.L_x_135:
        /* <DEDUP_REMOVED lines=19> */
.L_x_138:
[----:B------:R-:W-:Y:S05]  /*5c70*/  BSYNC.RECONVERGENT B2 ;  /* 0x0000000000027941 */ /* 0x000fea0003800200 */
.L_x_137:
        /* <DEDUP_REMOVED lines=16> */
.L_x_140:
[----:B------:R-:W-:Y:S05]  /*5d80*/  BSYNC.RECONVERGENT B2 ;  /* 0x0000000000027941 */ /* 0x000fea0003800200 */
.L_x_139:
        /* <DEDUP_REMOVED lines=16> */
.L_x_142:
[----:B------:R-:W-:Y:S05]  /*5e90*/  BSYNC.RECONVERGENT B2 ;  /* 0x0000000000027941 */ /* 0x000fea0003800200 */
.L_x_141:
        /* <DEDUP_REMOVED lines=16> */
.L_x_144:
[----:B------:R-:W-:Y:S05]  /*5fa0*/  BSYNC.RECONVERGENT B2 ;  /* 0x0000000000027941 */ /* 0x000fea0003800200 */
.L_x_143:
        /* <DEDUP_REMOVED lines=19> */
.L_x_146:
[----:B------:R-:W-:Y:S05]  /*60e0*/  BSYNC.RECONVERGENT B2 ;  /* 0x0000000000027941 */ /* 0x000fea0003800200 */
.L_x_145:
        /* <DEDUP_REMOVED lines=16> */
.L_x_148:
[----:B------:R-:W-:Y:S05]  /*61f0*/  BSYNC.RECONVERGENT B2 ;  /* 0x0000000000027941 */ /* 0x000fea0003800200 */
.L_x_147:
        /* <DEDUP_REMOVED lines=16> */
.L_x_150:
[----:B------:R-:W-:Y:S05]  /*6300*/  BSYNC.RECONVERGENT B2 ;  /* 0x0000000000027941 */ /* 0x000fea0003800200 */
.L_x_149:
        /* <DEDUP_REMOVED lines=16> */
.L_x_152:
[----:B------:R-:W-:Y:S05]  /*6410*/  BSYNC.RECONVERGENT B2 ;  /* 0x0000000000027941 */ /* 0x000fea0003800200 */
.L_x_151:
        /* <DEDUP_REMOVED lines=19> */
.L_x_154:
[----:B------:R-:W-:Y:S05]  /*6550*/  BSYNC.RECONVERGENT B2 ;  /* 0x0000000000027941 */ /* 0x000fea0003800200 */
.L_x_153:
        /* <DEDUP_REMOVED lines=16> */
.L_x_156:
[----:B------:R-:W-:Y:S05]  /*6660*/  BSYNC.RECONVERGENT B2 ;  /* 0x0000000000027941 */ /* 0x000fea0003800200 */
.L_x_155:
        /* <DEDUP_REMOVED lines=16> */
.L_x_158:
[----:B------:R-:W-:Y:S05]  /*6770*/  BSYNC.RECONVERGENT B2 ;  /* 0x0000000000027941 */ /* 0x000fea0003800200 */
.L_x_157:
        /* <DEDUP_REMOVED lines=16> */
.L_x_160:
[----:B------:R-:W-:Y:S05]  /*6880*/  BSYNC.RECONVERGENT B2 ;  /* 0x0000000000027941 */ /* 0x000fea0003800200 */
.L_x_159:
        /* <DEDUP_REMOVED lines=19> */
.L_x_162:
[----:B------:R-:W-:Y:S05]  /*69c0*/  BSYNC.RECONVERGENT B2 ;  /* 0x0000000000027941 */ /* 0x000fea0003800200 */
.L_x_161:
        /* <DEDUP_REMOVED lines=16> */
.L_x_164:
[----:B------:R-:W-:Y:S05]  /*6ad0*/  BSYNC.RECONVERGENT B2 ;  /* 0x0000000000027941 */ /* 0x000fea0003800200 */
.L_x_163:
        /* <DEDUP_REMOVED lines=16> */
.L_x_166:
[----:B------:R-:W-:Y:S05]  /*6be0*/  BSYNC.RECONVERGENT B2 ;  /* 0x0000000000027941 */ /* 0x000fea0003800200 */
.L_x_165:
        /* <DEDUP_REMOVED lines=16> */
.L_x_168:
[----:B------:R-:W-:Y:S05]  /*6cf0*/  BSYNC.RECONVERGENT B2 ;  /* 0x0000000000027941 */ /* 0x000fea0003800200 */
.L_x_167:
        /* <DEDUP_REMOVED lines=19> */
.L_x_170:
[----:B------:R-:W-:Y:S05]  /*6e30*/  BSYNC.RECONVERGENT B2 ;  /* 0x0000000000027941 */ /* 0x000fea0003800200 */
.L_x_169:
        /* <DEDUP_REMOVED lines=16> */
.L_x_172:
[----:B------:R-:W-:Y:S05]  /*6f40*/  BSYNC.RECONVERGENT B2 ;  /* 0x0000000000027941 */ /* 0x000fea0003800200 */
.L_x_171:
        /* <DEDUP_REMOVED lines=16> */
.L_x_174:
[----:B------:R-:W-:Y:S05]  /*7050*/  BSYNC.RECONVERGENT B2 ;  /* 0x0000000000027941 */ /* 0x000fea0003800200 */
.L_x_173:
        /* <DEDUP_REMOVED lines=16> */
.L_x_176:
[----:B------:R-:W-:Y:S05]  /*7160*/  BSYNC.RECONVERGENT B2 ;  /* 0x0000000000027941 */ /* 0x000fea0003800200 */
.L_x_175:
        /* <DEDUP_REMOVED lines=19> */
.L_x_178:
[----:B------:R-:W-:Y:S05]  /*72a0*/  BSYNC.RECONVERGENT B2 ;  /* 0x0000000000027941 */ /* 0x000fea0003800200 */
.L_x_177:
        /* <DEDUP_REMOVED lines=16> */
.L_x_180:
[----:B------:R-:W-:Y:S05]  /*73b0*/  BSYNC.RECONVERGENT B2 ;  /* 0x0000000000027941 */ /* 0x000fea0003800200 */
.L_x_179:
        /* <DEDUP_REMOVED lines=16> */
.L_x_182:
[----:B------:R-:W-:Y:S05]  /*74c0*/  BSYNC.RECONVERGENT B2 ;  /* 0x0000000000027941 */ /* 0x000fea0003800200 */
.L_x_181:
        /* <DEDUP_REMOVED lines=16> */
.L_x_184:
[----:B------:R-:W-:Y:S05]  /*75d0*/  BSYNC.RECONVERGENT B2 ;  /* 0x0000000000027941 */ /* 0x000fea0003800200 */
.L_x_183:
        /* <DEDUP_REMOVED lines=19> */
.L_x_186:
[----:B------:R-:W-:Y:S05]  /*7710*/  BSYNC.RECONVERGENT B2 ;  /* 0x0000000000027941 */ /* 0x000fea0003800200 */
.L_x_185:
        /* <DEDUP_REMOVED lines=16> */
.L_x_188:
[----:B------:R-:W-:Y:S05]  /*7820*/  BSYNC.RECONVERGENT B2 ;  /* 0x0000000000027941 */ /* 0x000fea0003800200 */
.L_x_187:
        /* <DEDUP_REMOVED lines=16> */
.L_x_190:
[----:B------:R-:W-:Y:S05]  /*7930*/  BSYNC.RECONVERGENT B2 ;  /* 0x0000000000027941 */ /* 0x000fea0003800200 */
.L_x_189:
        /* <DEDUP_REMOVED lines=16> */
.L_x_192:
[----:B------:R-:W-:Y:S05]  /*7a40*/  BSYNC.RECONVERGENT B2 ;  /* 0x0000000000027941 */ /* 0x000fea0003800200 */
.L_x_191:
        /* <DEDUP_REMOVED lines=19> */
.L_x_194:
[----:B------:R-:W-:Y:S05]  /*7b80*/  BSYNC.RECONVERGENT B2 ;  /* 0x0000000000027941 */ /* 0x000fea0003800200 */
.L_x_193:
        /* <DEDUP_REMOVED lines=16> */
.L_x_196:
[----:B------:R-:W-:Y:S05]  /*7c90*/  BSYNC.RECONVERGENT B2 ;  /* 0x0000000000027941 */ /* 0x000fea0003800200 */
.L_x_195:
        /* <DEDUP_REMOVED lines=16> */
.L_x_198:
[----:B------:R-:W-:Y:S05]  /*7da0*/  BSYNC.RECONVERGENT B2 ;  /* 0x0000000000027941 */ /* 0x000fea0003800200 */
.L_x_197:
        /* <DEDUP_REMOVED lines=16> */
.L_x_200:
[----:B------:R-:W-:Y:S05]  /*7eb0*/  BSYNC.RECONVERGENT B2 ;  /* 0x0000000000027941 */ /* 0x000fea0003800200 */
.L_x_199:
        /* <DEDUP_REMOVED lines=19> */
.L_x_202:
[----:B------:R-:W-:Y:S05]  /*7ff0*/  BSYNC.RECONVERGENT B2 ;  /* 0x0000000000027941 */ /* 0x000fea0003800200 */
.L_x_201:
        /* <DEDUP_REMOVED lines=16> */
.L_x_204:
[----:B------:R-:W-:Y:S05]  /*8100*/  BSYNC.RECONVERGENT B2 ;  /* 0x0000000000027941 */ /* 0x000fea0003800200 */
.L_x_203:
        /* <DEDUP_REMOVED lines=16> */
.L_x_206:
[----:B------:R-:W-:Y:S05]  /*8210*/  BSYNC.RECONVERGENT B2 ;  /* 0x0000000000027941 */ /* 0x000fea0003800200 */
.L_x_205:
        /* <DEDUP_REMOVED lines=16> */
.L_x_208:
[----:B------:R-:W-:Y:S05]  /*8320*/  BSYNC.RECONVERGENT B2 ;  /* 0x0000000000027941 */ /* 0x000fea0003800200 */
.L_x_207:
        /* <DEDUP_REMOVED lines=19> */
.L_x_210:
[----:B------:R-:W-:Y:S05]  /*8460*/  BSYNC.RECONVERGENT B2 ;  /* 0x0000000000027941 */ /* 0x000fea0003800200 */
.L_x_209:
        /* <DEDUP_REMOVED lines=16> */
.L_x_212:
[----:B------:R-:W-:Y:S05]  /*8570*/  BSYNC.RECONVERGENT B2 ;  /* 0x0000000000027941 */ /* 0x000fea0003800200 */
.L_x_211:
        /* <DEDUP_REMOVED lines=16> */
.L_x_214:
[----:B------:R-:W-:Y:S05]  /*8680*/  BSYNC.RECONVERGENT B2 ;  /* 0x0000000000027941 */ /* 0x000fea0003800200 */
.L_x_213:
        /* <DEDUP_REMOVED lines=16> */
.L_x_216:
[----:B------:R-:W-:Y:S05]  /*8790*/  BSYNC.RECONVERGENT B2 ;  /* 0x0000000000027941 */ /* 0x000fea0003800200 */
.L_x_215:
        /* <DEDUP_REMOVED lines=19> */
.L_x_218:
[----:B------:R-:W-:Y:S05]  /*88d0*/  BSYNC.RECONVERGENT B2 ;  /* 0x0000000000027941 */ /* 0x000fea0003800200 */
.L_x_217:
        /* <DEDUP_REMOVED lines=16> */
.L_x_220:
[----:B------:R-:W-:Y:S05]  /*89e0*/  BSYNC.RECONVERGENT B2 ;  /* 0x0000000000027941 */ /* 0x000fea0003800200 */
.L_x_219:
        /* <DEDUP_REMOVED lines=16> */
.L_x_222:
[----:B------:R-:W-:Y:S05]  /*8af0*/  BSYNC.RECONVERGENT B2 ;  /* 0x0000000000027941 */ /* 0x000fea0003800200 */
.L_x_221:
        /* <DEDUP_REMOVED lines=16> */
.L_x_224:
[----:B------:R-:W-:Y:S05]  /*8c00*/  BSYNC.RECONVERGENT B2 ;  /* 0x0000000000027941 */ /* 0x000fea0003800200 */
.L_x_223:
        /* <DEDUP_REMOVED lines=19> */
.L_x_226:
[----:B------:R-:W-:Y:S05]  /*8d40*/  BSYNC.RECONVERGENT B2 ;  /* 0x0000000000027941 */ /* 0x000fea0003800200 */
.L_x_225:
        /* <DEDUP_REMOVED lines=16> */
.L_x_228:
[----:B------:R-:W-:Y:S05]  /*8e50*/  BSYNC.RECONVERGENT B2 ;  /* 0x0000000000027941 */ /* 0x000fea0003800200 */
.L_x_227:
        /* <DEDUP_REMOVED lines=16> */
.L_x_230:
[----:B------:R-:W-:Y:S05]  /*8f60*/  BSYNC.RECONVERGENT B2 ;  /* 0x0000000000027941 */ /* 0x000fea0003800200 */
.L_x_229:
        /* <DEDUP_REMOVED lines=16> */
.L_x_232:
[----:B------:R-:W-:Y:S05]  /*9070*/  BSYNC.RECONVERGENT B2 ;  /* 0x0000000000027941 */ /* 0x000fea0003800200 */
.L_x_231:
[----:B------:R-:W0:Y:S01]  /*9080*/  F2I.TRUNC.NTZ R7, R8 ;  /* 0x0000000800077305 */ /* 0x000e22000020f100 */
[----:B------:R-:W1:Y:S01]  /*9090*/  LDC.64 R4, c[0x0][0x380] ;  /* 0x0000e000ff047b82 */ /* 0x000e620000000a00 */
[----:B------:R-:W2:Y:S01]  /*90a0*/  LDCU.64 UR4, c[0x0][0x3c0] ;  /* 0x00007800ff0477ac */ /* 0x000ea20008000a00 */
[----:B------:R-:W3:Y:S06]  /*90b0*/  LDCU UR8, c[0x0][0x3b8] ;  /* 0x00007700ff0877ac */ /* 0x000eec0008000800 */
[----:B------:R-:W4:Y:S01]  /*90c0*/  LDC R11, c[0x0][0x3bc] ;  /* 0x0000ef00ff0b7b82 */ /* 0x000f220000000800 */
[----:B0-----:R-:W-:-:S05]  /*90d0*/  IADD3 R7, PT, PT, -R7, 0x15e, RZ ;  /* 0x0000015e07077810 */ /* 0x001fca0007ffe1ff */
[----:B------:R0:W-:Y:S01]  /*90e0*/  STL.64 [R1+0x480], R6 ;  /* 0x0004800601007387 */ /* 0x0001e20000100a00 */
[----:B--2---:R-:W-:Y:S01]  /*90f0*/  UIADD3 UR4, UP0, UPT, UR4, 0xc, URZ ;  /* 0x0000000c04047890 */ /* 0x004fe2000ff1e0ff */
[----:B---3--:R-:W-:Y:S01]  /*9100*/  MOV R8, UR8 ;  /* 0x0000000800087c02 */ /* 0x008fe20008000f00 */
[----:B-1----:R-:W-:Y:S02]  /*9110*/  IMAD.WIDE.U32 R4, R9, 0x180, R4 ;  /* 0x0000018009047825 */ /* 0x002fe400078e0004 */
[----:B------:R-:W-:Y:S02]  /*9120*/  UIADD3.X UR5, UPT, UPT, URZ, UR5, URZ, UP0, !UPT ;  /* 0x00000005ff057290 */ /* 0x000fe400087fe4ff */
[----:B------:R-:W-:Y:S01]  /*9130*/  MOV R10, UR4 ;  /* 0x00000004000a7c02 */ /* 0x000fe20008000f00 */
[----:B------:R-:W-:Y:S01]  /*9140*/  UMOV UR4, URZ ;  /* 0x000000ff00047c82 */ /* 0x000fe20008000000 */
[----:B------:R-:W-:Y:S02]  /*9150*/  IADD3 R4, P0, PT, R4, 0x4, RZ ;  /* 0x0000000404047810 */ /* 0x000fe40007f1e0ff */
[----:B------:R-:W-:-:S02]  /*9160*/  MOV R13, UR5 ;  /* 0x00000005000d7c02 */ /* 0x000fc40008000f00 */
[----:B0---4-:R-:W-:-:S09]  /*9170*/  IADD3.X R5, PT, PT, RZ, R5, RZ, P0, !PT ;  /* 0x00000005ff057210 */ /* 0x011fd200007fe4ff */
.L_x_233:
[----:B0-----:R-:W0:Y:S01]  /*9180*/  LDC.64 R6, c[0x0][0x3a8] ;  /* 0x0000ea00ff067b82 */ /* 0x001e220000000a00 */
[----:B------:R-:W-:-:S05]  /*9190*/  MOV R12, R10 ;  /* 0x0000000a000c7202 */ /* 0x000fca0000000f00 */
[----:B------:R-:W2:Y:S02]  /*91a0*/  LDG.E R18, desc[UR6][R12.64+-0x8] ;  /* 0xfffff8060c127981 */ /* 0x000ea4000c1e1900 */
[----:B------:R-:W1:Y:S01]  /*91b0*/  LDC.64 R14, c[0x0][0x3c0] ;  /* 0x0000f000ff0e7b82 */ /* 0x000e620000000a00 */
[----:B------:R-:W-:Y:S01]  /*91c0*/  MOV R16, R8 ;  /* 0x0000000800107202 */ /* 0x000fe20000000f00 */
[----:B------:R-:W3:Y:S01]  /*91d0*/  LDG.E R10, desc[UR6][R12.64+-0xc] ;  /* 0xfffff4060c0a7981 */ /* 0x000ee2000c1e1900 */
[----:B------:R-:W-:-:S03]  /*91e0*/  MOV R17, R11 ;  /* 0x0000000b00117202 */ /* 0x000fc60000000f00 */
[----:B------:R-:W4:Y:S04]  /*91f0*/  LDG.E R8, desc[UR6][R12.64+-0x4] ;  /* 0xfffffc060c087981 */ /* 0x000f28000c1e1900 */
[----:B------:R-:W5:Y:S04]  /*9200*/  LDG.E R20, desc[UR6][R16.64] ;  /* 0x0000000610147981 */ /* 0x000f68000c1e1900 */
[----:B0-----:R-:W4:Y:S04]  /*9210*/  LDG.E R24, desc[UR6][R6.64+0x14] ;  /* 0x0000140606187981 */ /* 0x001f28000c1e1900 */
[----:B------:R-:W4:Y:S04]  /*9220*/  LDG.E R19, desc[UR6][R6.64+0x10] ;  /* 0x0000100606137981 */ /* 0x000f28000c1e1900 */
[----:B-1----:R-:W4:Y:S04]  /*9230*/  LDG.E R26, desc[UR6][R14.64+0x18] ;  /* 0x000018060e1a7981 */ /* 0x002f28000c1e1900 */
[----:B------:R-:W4:Y:S04]  /*9240*/  LDG.E R21, desc[UR6][R6.64+0x18] ;  /* 0x0000180606157981 */ /* 0x000f28000c1e1900 */
[----:B------:R-:W4:Y:S04]  /*9250*/  LDG.E R22, desc[UR6][R6.64+0x4] ;  /* 0x0000040606167981 */ /* 0x000f28000c1e1900 */
[----:B------:R-:W4:Y:S01]  /*9260*/  LDG.E R23, desc[UR6][R6.64] ;  /* 0x0000000606177981 */ /* 0x000f22000c1e1900 */
[----:B--2---:R-:W-:-:S03]  /*9270*/  I2FP.F32.S32 R11, R18 ;  /* 0x00000012000b7245 */ /* 0x004fc60000201400 */
[----:B------:R-:W2:Y:S01]  /*9280*/  LDG.E R18, desc[UR6][R6.64+0x24] ;  /* 0x0000240606127981 */ /* 0x000ea2000c1e1900 */
[----:B---3--:R-:W-:Y:S01]  /*9290*/  I2FP.F32.S32 R10, R10 ;  /* 0x0000000a000a7245 */ /* 0x008fe20000201400 */
[----:B-----5:R-:W-:Y:S02]  /*92a0*/  IMAD R20, R20, 0xc, R3 ;  /* 0x0000000c14147824 */ /* 0x020fe400078e0203 */
[----:B----4-:R-:W-:-:S04]  /*92b0*/  FMUL R25, R11, R24 ;  /* 0x000000180b197220 */ /* 0x010fc80000400000 */
[----:B------:R-:W-:Y:S02]  /*92c0*/  FFMA R24, R10, R19, R25 ;  /* 0x000000130a187223 */ /* 0x000fe40000000019 */
[----:B------:R-:W3:Y:S01]  /*92d0*/  LDG.E R19, desc[UR6][R6.64+0x20] ;  /* 0x0000200606137981 */ /* 0x000ee2000c1e1900 */
[----:B------:R-:W-:-:S03]  /*92e0*/  I2FP.F32.S32 R27, R26 ;  /* 0x0000001a001b7245 */ /* 0x000fc60000201400 */
[----:B------:R-:W4:Y:S02]  /*92f0*/  LDG.E R25, desc[UR6][R6.64+0x28] ;  /* 0x0000280606197981 */ /* 0x000f24000c1e1900 */
[----:B------:R-:W-:Y:S02]  /*9300*/  FFMA R21, R27, R21, R24 ;  /* 0x000000151b157223 */ /* 0x000fe40000000018 */
[----:B------:R-:W5:Y:S01]  /*9310*/  LDL R26, [R20+0x8] ;  /* 0x00000800141a7983 */ /* 0x000f620000100800 */
[----:B------:R-:W-:-:S03]  /*9320*/  FMUL R27, R11, R22 ;  /* 0x000000160b1b7220 */ /* 0x000fc60000400000 */
[----:B------:R-:W5:Y:S04]  /*9330*/  LDG.E R24, desc[UR6][R6.64+0x8] ;  /* 0x0000080606187981 */ /* 0x000f68000c1e1900 */
[----:B------:R-:W5:Y:S01]  /*9340*/  LDL R22, [R20+0x4] ;  /* 0x0000040014167983 */ /* 0x000f620000100800 */
[----:B------:R-:W-:-:S03]  /*9350*/  FFMA R27, R10, R23, R27 ;  /* 0x000000170a1b7223 */ /* 0x000fc6000000001b */
[----:B------:R-:W5:Y:S01]  /*9360*/  LDL R23, [R20] ;  /* 0x0000000014177983 */ /* 0x000f620000100800 */
[----:B------:R-:W-:Y:S01]  /*9370*/  I2FP.F32.S32 R8, R8 ;  /* 0x0000000800087245 */ /* 0x000fe20000201400 */
[----:B--2---:R-:W-:Y:S01]  /*9380*/  FMUL R11, R11, R18 ;  /* 0x000000120b0b7220 */ /* 0x004fe20000400000 */
[----:B------:R-:W-:-:S03]  /*9390*/  MOV R18, R4 ;  /* 0x0000000400127202 */ /* 0x000fc60000000f00 */
[----:B---3--:R-:W-:-:S04]  /*93a0*/  FFMA R10, R10, R19, R11 ;  /* 0x000000130a0a7223 */ /* 0x008fc8000000000b */
[C---:B----4-:R-:W-:Y:S01]  /*93b0*/  FFMA R10, R8.reuse, R25, R10 ;  /* 0x00000019080a7223 */ /* 0x050fe2000000000a */
[----:B-----5:R-:W-:Y:S01]  /*93c0*/  FFMA R24, R8, R24, R27 ;  /* 0x0000001808187223 */ /* 0x020fe2000000001b */
[----:B------:R-:W-:-:S04]  /*93d0*/  FMUL R21, R21, R22 ;  /* 0x0000001615157220 */ /* 0x000fc80000400000 */
[----:B------:R-:W-:-:S04]  /*93e0*/  FFMA R21, R24, R23, R21 ;  /* 0x0000001718157223 */ /* 0x000fc80000000015 */
[----:B------:R-:W-:Y:S01]  /*93f0*/  FFMA R10, R10, R26, R21 ;  /* 0x0000001a0a0a7223 */ /* 0x000fe20000000015 */
[----:B------:R-:W-:-:S04]  /*9400*/  MOV R19, R5 ;  /* 0x0000000500137202 */ /* 0x000fc80000000f00 */
[----:B------:R-:W-:-:S04]  /*9410*/  FSETP.GEU.AND P0, PT, R10, RZ, PT ;  /* 0x000000ff0a00720b */ /* 0x000fc80003f0e000 */
[----:B------:R-:W-:-:S05]  /*9420*/  SEL R11, RZ, 0x1, P0 ;  /* 0x00000001ff0b7807 */ /* 0x000fca0000000000 */
[----:B------:R0:W-:Y:S04]  /*9430*/  STG.E desc[UR6][R18.64+-0x4], R11 ;  /* 0xfffffc0b12007986 */ /* 0x0001e8000c101906 */
[----:B------:R-:W2:Y:S04]  /*9440*/  LDG.E R22, desc[UR6][R16.64+0xc] ;  /* 0x00000c0610167981 */ /* 0x000ea8000c1e1900 */
[----:B------:R-:W3:Y:S04]  /*9450*/  LDG.E R4, desc[UR6][R12.64+0x4] ;  /* 0x000004060c047981 */ /* 0x000ee8000c1e1900 */
[----:B------:R-:W4:Y:S04]  /*9460*/  LDG.E R8, desc[UR6][R12.64] ;  /* 0x000000060c087981 */ /* 0x000f28000c1e1900 */
[----:B------:R-:W5:Y:S04]  /*9470*/  LDG.E R5, desc[UR6][R6.64+0x14] ;  /* 0x0000140606057981 */ /* 0x000f68000c1e1900 */
[----:B------:R2:W5:Y:S04]  /*9480*/  LDG.E R14, desc[UR6][R14.64+0x18] ;  /* 0x000018060e0e7981 */ /* 0x000568000c1e1900 */
[----:B------:R-:W5:Y:S04]  /*9490*/  LDG.E R10, desc[UR6][R6.64+0x10] ;  /* 0x00001006060a7981 */ /* 0x000f68000c1e1900 */
[----:B------:R-:W5:Y:S04]  /*94a0*/  LDG.E R24, desc[UR6][R6.64+0x4] ;  /* 0x0000040606187981 */ /* 0x000f68000c1e1900 */
[----:B------:R-:W5:Y:S04]  /*94b0*/  LDG.E R20, desc[UR6][R6.64+0x24] ;  /* 0x0000240606147981 */ /* 0x000f68000c1e1900 */
[----:B------:R-:W5:Y:S04]  /*94c0*/  LDG.E R21, desc[UR6][R12.64+0x8] ;  /* 0x000008060c157981 */ /* 0x000f68000c1e1900 */
[----:B------:R-:W5:Y:S04]  /*94d0*/  LDG.E R26, desc[UR6][R6.64] ;  /* 0x00000006061a7981 */ /* 0x000f68000c1e1900 */
[----:B------:R-:W5:Y:S04]  /*94e0*/  LDG.E R25, desc[UR6][R6.64+0x18] ;  /* 0x0000180606197981 */ /* 0x000f68000c1e1900 */
[----:B------:R-:W5:Y:S04]  /*94f0*/  LDG.E R23, desc[UR6][R6.64+0x20] ;  /* 0x0000200606177981 */ /* 0x000f68000c1e1900 */
[----:B------:R-:W5:Y:S01]  /*9500*/  LDG.E R28, desc[UR6][R6.64+0x28] ;  /* 0x00002806061c7981 */ /* 0x000f62000c1e1900 */
[----:B--2---:R-:W-:-:S03]  /*9510*/  IMAD R15, R22, 0xc, R3 ;  /* 0x0000000c160f7824 */ /* 0x004fc600078e0203 */
[----:B------:R-:W2:Y:S04]  /*9520*/  LDG.E R22, desc[UR6][R6.64+0x8] ;  /* 0x0000080606167981 */ /* 0x000ea8000c1e1900 */
[----:B0-----:R-:W2:Y:S04]  /*9530*/  LDL R11, [R15+0x4] ;  /* 0x000004000f0b7983 */ /* 0x001ea80000100800 */
[----:B------:R-:W2:Y:S04]  /*9540*/  LDL R27, [R15] ;  /* 0x000000000f1b7983 */ /* 0x000ea80000100800 */
[----:B------:R-:W2:Y:S01]  /*9550*/  LDL R15, [R15+0x8] ;  /* 0x000008000f0f7983 */ /* 0x000ea20000100800 */
[----:B---3--:R-:W-:-:S02]  /*9560*/  I2FP.F32.S32 R4, R4 ;  /* 0x0000000400047245 */ /* 0x008fc40000201400 */
[----:B----4-:R-:W-:-:S03]  /*9570*/  I2FP.F32.S32 R29, R8 ;  /* 0x00000008001d7245 */ /* 0x010fc60000201400 */
[C---:B-----5:R-:W-:Y:S01]  /*9580*/  FMUL R8, R4.reuse, R5 ;  /* 0x0000000504087220 */ /* 0x060fe20000400000 */
[----:B------:R-:W-:Y:S01]  /*9590*/  I2FP.F32.S32 R14, R14 ;  /* 0x0000000e000e7245 */ /* 0x000fe20000201400 */
[C---:B------:R-:W-:Y:S02]  /*95a0*/  FMUL R24, R4.reuse, R24 ;  /* 0x0000001804187220 */ /* 0x040fe40000400000 */
[C---:B------:R-:W-:Y:S01]  /*95b0*/  FFMA R10, R29.reuse, R10, R8 ;  /* 0x0000000a1d0a7223 */ /* 0x040fe20000000008 */
[----:B------:R-:W-:Y:S01]  /*95c0*/  FMUL R20, R4, R20 ;  /* 0x0000001404147220 */ /* 0x000fe20000400000 */
[----:B------:R-:W-:Y:S01]  /*95d0*/  I2FP.F32.S32 R4, R21 ;  /* 0x0000001500047245 */ /* 0x000fe20000201400 */
[C---:B------:R-:W-:Y:S01]  /*95e0*/  FFMA R5, R29.reuse, R26, R24 ;  /* 0x0000001a1d057223 */ /* 0x040fe20000000018 */
[----:B------:R-:W-:Y:S01]  /*95f0*/  FFMA R10, R14, R25, R10 ;  /* 0x000000190e0a7223 */ /* 0x000fe2000000000a */
[----:B------:R-:W-:-:S04]  /*9600*/  FFMA R23, R29, R23, R20 ;  /* 0x000000171d177223 */ /* 0x000fc80000000014 */
[----:B------:R-:W-:Y:S01]  /*9610*/  FFMA R23, R4, R28, R23 ;  /* 0x0000001c04177223 */ /* 0x000fe20000000017 */
[----:B------:R-:W-:-:S04]  /*9620*/  UIADD3 UR4, UPT, UPT, UR4, 0x2, URZ ;  /* 0x0000000204047890 */ /* 0x000fc8000fffe0ff */
[----:B------:R-:W-:Y:S01]  /*9630*/  UISETP.NE.AND UP0, UPT, UR4, 0x60, UPT ;  /* 0x000000600400788c */ /* 0x000fe2000bf05270 */
[----:B------:R-:W-:Y:S01]  /*9640*/  IADD3 R8, P2, PT, R16, 0x18, RZ ;  /* 0x0000001810087810 */ /* 0x000fe20007f5e0ff */
[----:B--2---:R-:W-:Y:S01]  /*9650*/  FFMA R22, R4, R22, R5 ;  /* 0x0000001604167223 */ /* 0x004fe20000000005 */
[----:B------:R-:W-:-:S04]  /*9660*/  FMUL R11, R10, R11 ;  /* 0x0000000b0a0b7220 */ /* 0x000fc80000400000 */
[----:B------:R-:W-:-:S04]  /*9670*/  FFMA R22, R22, R27, R11 ;  /* 0x0000001b16167223 */ /* 0x000fc8000000000b */
[----:B------:R-:W-:-:S05]  /*9680*/  FFMA R15, R23, R15, R22 ;  /* 0x0000000f170f7223 */ /* 0x000fca0000000016 */
[----:B------:R-:W-:-:S04]  /*9690*/  FSETP.GEU.AND P0, PT, R15, RZ, PT ;  /* 0x000000ff0f00720b */ /* 0x000fc80003f0e000 */
[----:B------:R-:W-:-:S05]  /*96a0*/  SEL R7, RZ, 0x1, P0 ;  /* 0x00000001ff077807 */ /* 0x000fca0000000000 */
[----:B------:R0:W-:Y:S01]  /*96b0*/  STG.E desc[UR6][R18.64], R7 ;  /* 0x0000000712007986 */ /* 0x0001e2000c101906 */
[----:B------:R-:W-:Y:S02]  /*96c0*/  IADD3 R10, P0, PT, R12, 0x18, RZ ;  /* 0x000000180c0a7810 */ /* 0x000fe40007f1e0ff */
[----:B------:R-:W-:Y:S02]  /*96d0*/  IADD3 R4, P1, PT, R18, 0x8, RZ ;  /* 0x0000000812047810 */ /* 0x000fe40007f3e0ff */
[----:B------:R-:W-:Y:S02]  /*96e0*/  IADD3.X R13, PT, PT, RZ, R13, RZ, P0, !PT ;  /* 0x0000000dff0d7210 */ /* 0x000fe400007fe4ff */
[----:B------:R-:W-:Y:S02]  /*96f0*/  IADD3.X R5, PT, PT, RZ, R19, RZ, P1, !PT ;  /* 0x00000013ff057210 */ /* 0x000fe40000ffe4ff */
[----:B------:R-:W-:Y:S01]  /*9700*/  IADD3.X R11, PT, PT, RZ, R17, RZ, P2, !PT ;  /* 0x00000011ff0b7210 */ /* 0x000fe200017fe4ff */
[----:B------:R-:W-:Y:S06]  /*9710*/  BRA.U UP0, `(.L_x_233) ;  /* 0xfffffff900987547 */ /* 0x000fec000b83ffff */
[----:B------:R-:W1:Y:S01]  /*9720*/  LDCU.64 UR4, c[0x0][0x3b8] ;  /* 0x00007700ff0477ac */ /* 0x000e620008000a00 */
[----:B------:R-:W-:Y:S01]  /*9730*/  IMAD.WIDE.U32 R4, R9, 0x480, RZ ;  /* 0x0000048009047825 */ /* 0x000fe200078e00ff */
[----:B------:R-:W2:Y:S02]  /*9740*/  LDCU.64 UR8, c[0x0][0x388] ;  /* 0x00007100ff0877ac */ /* 0x000ea40008000a00 */
[----:B------:R-:W-:Y:S01]  /*9750*/  LOP3.LUT R10, R4, 0x18, RZ, 0xfc, !PT ;  /* 0x00000018040a7812 */ /* 0x000fe200078efcff */
[----:B------:R-:W3:Y:S01]  /*9760*/  LDCU.64 UR10, c[0x0][0x390] ;  /* 0x00007200ff0a77ac */ /* 0x000ee20008000a00 */
[----:B-1----:R-:W-:-:S04]  /*9770*/  UIADD3 UR4, UP0, UPT, UR4, 0x18, URZ ;  /* 0x0000001804047890 */ /* 0x002fc8000ff1e0ff */
[----:B------:R-:W-:Y:S01]  /*9780*/  UIADD3.X UR5, UPT, UPT, URZ, UR5, URZ, UP0, !UPT ;  /* 0x00000005ff057290 */ /* 0x000fe200087fe4ff */
[C---:B--2---:R-:W-:Y:S02]  /*9790*/  IADD3 R6, P0, PT, R10.reuse, UR8, RZ ;  /* 0x000000080a067c10 */ /* 0x044fe4000ff1e0ff */
[----:B------:R-:W-:Y:S01]  /*97a0*/  MOV R3, UR4 ;  /* 0x0000000400037c02 */ /* 0x000fe20008000f00 */
[----:B------:R-:W-:Y:S01]  /*97b0*/  UMOV UR4, URZ ;  /* 0x000000ff00047c82 */ /* 0x000fe20008000000 */
[----:B---3--:R-:W-:Y:S02]  /*97c0*/  IADD3 R10, P1, PT, R10, UR10, RZ ;  /* 0x0000000a0a0a7c10 */ /* 0x008fe4000ff3e0ff */
[C---:B0-----:R-:W-:Y:S02]  /*97d0*/  IADD3.X R7, PT, PT, R5.reuse, UR9, RZ, P0, !PT ;  /* 0x0000000905077c10 */ /* 0x041fe400087fe4ff */
[----:B------:R-:W-:Y:S02]  /*97e0*/  IADD3.X R15, PT, PT, R5, UR11, RZ, P1, !PT ;  /* 0x0000000b050f7c10 */ /* 0x000fe40008ffe4ff */
[----:B------:R-:W-:-:S07]  /*97f0*/  MOV R12, UR5 ;  /* 0x00000005000c7c02 */ /* 0x000fce0008000f00 */
.L_x_234:
[----:B------:R-:W-:Y:S02]  /*9800*/  MOV R4, R3 ;  /* 0x0000000300047202 */ /* 0x000fe40000000f00 */
[----:B------:R-:W-:-:S05]  /*9810*/  MOV R5, R12 ;  /* 0x0000000c00057202 */ /* 0x000fca0000000f00 */
[----:B------:R-:W2:Y:S02]  /*9820*/  LDG.E R3, desc[UR6][R4.64+-0x18] ;  /* 0xffffe80604037981 */ /* 0x000ea4000c1e1900 */
[----:B--2---:R-:W-:-:S06]  /*9830*/  LEA R3, R3, R0, 0x2 ;  /* 0x0000000003037211 */ /* 0x004fcc00078e10ff */
[----:B------:R-:W2:Y:S04]  /*9840*/  LDL R3, [R3] ;  /* 0x0000000003037983 */ /* 0x000ea80000100800 */
[----:B--2---:R-:W-:Y:S04]  /*9850*/  STG.E desc[UR6][R6.64+-0x18], R3 ;  /* 0xffffe80306007986 */ /* 0x004fe8000c101906 */
[----:B-1----:R-:W2:Y:S02]  /*9860*/  LDG.E R9, desc[UR6][R4.64+-0x14] ;  /* 0xffffec0604097981 */ /* 0x002ea4000c1e1900 */
[----:B--2---:R-:W-:-:S06]  /*9870*/  LEA R9, R9, R0, 0x2 ;  /* 0x0000000009097211 */ /* 0x004fcc00078e10ff */
[----:B------:R-:W2:Y:S04]  /*9880*/  LDL R9, [R9] ;  /* 0x0000000009097983 */ /* 0x000ea80000100800 */
[----:B--2---:R0:W-:Y:S04]  /*9890*/  STG.E desc[UR6][R6.64+-0x14], R9 ;  /* 0xffffec0906007986 */ /* 0x0041e8000c101906 */
[----:B------:R-:W2:Y:S02]  /*98a0*/  LDG.E R11, desc[UR6][R4.64+-0x10] ;  /* 0xfffff006040b7981 */ /* 0x000ea4000c1e1900 */
[----:B--2---:R-:W-:-:S06]  /*98b0*/  LEA R11, R11, R0, 0x2 ;  /* 0x000000000b0b7211 */ /* 0x004fcc00078e10ff */
[----:B------:R-:W2:Y:S04]  /*98c0*/  LDL R11, [R11] ;  /* 0x000000000b0b7983 */ /* 0x000ea80000100800 */
[----:B--2---:R1:W-:Y:S04]  /*98d0*/  STG.E desc[UR6][R6.64+-0x10], R11 ;  /* 0xfffff00b06007986 */ /* 0x0043e8000c101906 */
[----:B------:R-:W2:Y:S02]  /*98e0*/  LDG.E R13, desc[UR6][R4.64+-0x18] ;  /* 0xffffe806040d7981 */ /* 0x000ea4000c1e1900 */
[----:B--2---:R-:W-:-:S06]  /*98f0*/  LEA R13, R13, R2, 0x2 ;  /* 0x000000020d0d7211 */ /* 0x004fcc00078e10ff */
[----:B------:R-:W2:Y:S01]  /*9900*/  LDL R13, [R13] ;  /* 0x000000000d0d7983 */ /* 0x000ea20000100800 */
[----:B------:R-:W-:Y:S02]  /*9910*/  MOV R8, R10 ;  /* 0x0000000a00087202 */ /* 0x000fe40000000f00 */
[----:B0-----:R-:W-:-:S05]  /*9920*/  MOV R9, R15 ;  /* 0x0000000f00097202 */ /* 0x001fca0000000f00 */
[----:B--2---:R0:W-:Y:S04]  /*9930*/  STG.E desc[UR6][R8.64+-0x18], R13 ;  /* 0xffffe80d08007986 */ /* 0x0041e8000c101906 */
[----:B------:R-:W2:Y:S02]  /*9940*/  LDG.E R3, desc[UR6][R4.64+-0x14] ;  /* 0xffffec0604037981 */ /* 0x000ea4000c1e1900 */
[----:B--2---:R-:W-:-:S06]  /*9950*/  LEA R3, R3, R2, 0x2 ;  /* 0x0000000203037211 */ /* 0x004fcc00078e10ff */
[----:B------:R-:W2:Y:S04]  /*9960*/  LDL R3, [R3] ;  /* 0x0000000003037983 */ /* 0x000ea80000100800 */
[----:B--2---:R2:W-:Y:S04]  /*9970*/  STG.E desc[UR6][R8.64+-0x14], R3 ;  /* 0xffffec0308007986 */ /* 0x0045e8000c101906 */
[----:B------:R-:W3:Y:S02]  /*9980*/  LDG.E R15, desc[UR6][R4.64+-0x10] ;  /* 0xfffff006040f7981 */ /* 0x000ee4000c1e1900 */
[----:B---3--:R-:W-:-:S06]  /*9990*/  LEA R15, R15, R2, 0x2 ;  /* 0x000000020f0f7211 */ /* 0x008fcc00078e10ff */
[----:B------:R-:W3:Y:S04]  /*99a0*/  LDL R15, [R15] ;  /* 0x000000000f0f7983 */ /* 0x000ee80000100800 */
[----:B---3--:R3:W-:Y:S04]  /*99b0*/  STG.E desc[UR6][R8.64+-0x10], R15 ;  /* 0xfffff00f08007986 */ /* 0x0087e8000c101906 */
[----:B-1----:R-:W4:Y:S02]  /*99c0*/  LDG.E R11, desc[UR6][R4.64+-0xc] ;  /* 0xfffff406040b7981 */ /* 0x002f24000c1e1900 */
[----:B----4-:R-:W-:-:S06]  /*99d0*/  LEA R11, R11, R0, 0x2 ;  /* 0x000000000b0b7211 */ /* 0x010fcc00078e10ff */
[----:B------:R-:W4:Y:S04]  /*99e0*/  LDL R11, [R11] ;  /* 0x000000000b0b7983 */ /* 0x000f280000100800 */
[----:B----4-:R1:W-:Y:S04]  /*99f0*/  STG.E desc[UR6][R6.64+-0xc], R11 ;  /* 0xfffff40b06007986 */ /* 0x0103e8000c101906 */
[----:B0-----:R-:W4:Y:S02]  /*9a00*/  LDG.E R13, desc[UR6][R4.64+-0x8] ;  /* 0xfffff806040d7981 */ /* 0x001f24000c1e1900 */
[----:B----4-:R-:W-:-:S06]  /*9a10*/  LEA R13, R13, R0, 0x2 ;  /* 0x000000000d0d7211 */ /* 0x010fcc00078e10ff */
[----:B------:R-:W4:Y:S04]  /*9a20*/  LDL R13, [R13] ;  /* 0x000000000d0d7983 */ /* 0x000f280000100800 */
[----:B----4-:R0:W-:Y:S04]  /*9a30*/  STG.E desc[UR6][R6.64+-0x8], R13 ;  /* 0xfffff80d06007986 */ /* 0x0101e8000c101906 */
[----:B--2---:R-:W2:Y:S02]  /*9a40*/  LDG.E R3, desc[UR6][R4.64+-0x4] ;  /* 0xfffffc0604037981 */ /* 0x004ea4000c1e1900 */
[----:B--2---:R-:W-:-:S06]  /*9a50*/  LEA R3, R3, R0, 0x2 ;  /* 0x0000000003037211 */ /* 0x004fcc00078e10ff */
[----:B------:R-:W2:Y:S04]  /*9a60*/  LDL R3, [R3] ;  /* 0x0000000003037983 */ /* 0x000ea80000100800 */
[----:B--2---:R2:W-:Y:S04]  /*9a70*/  STG.E desc[UR6][R6.64+-0x4], R3 ;  /* 0xfffffc0306007986 */ /* 0x0045e8000c101906 */
[----:B---3--:R-:W3:Y:S02]  /*9a80*/  LDG.E R15, desc[UR6][R4.64+-0xc] ;  /* 0xfffff406040f7981 */ /* 0x008ee4000c1e1900 */
        /* <DEDUP_REMOVED lines=57> */
[----:B------:R-:W4:Y:S01]  /*9e20*/  LDL R13, [R13] ;  /* 0x000000000d0d7983 */ /* 0x000f220000100800 */
[----:B------:R-:W-:Y:S01]  /*9e30*/  UIADD3 UR4, UPT, UPT, UR4, 0x4, URZ ;  /* 0x0000000404047890 */ /* 0x000fe2000fffe0ff */
[----:B--2---:R-:W-:Y:S02]  /*9e40*/  IADD3 R3, P0, PT, R4, 0x30, RZ ;  /* 0x0000003004037810 */ /* 0x004fe40007f1e0ff */
[----:B------:R-:W-:Y:S01]  /*9e50*/  IADD3 R6, P1, PT, R6, 0x30, RZ ;  /* 0x0000003006067810 */ /* 0x000fe20007f3e0ff */
[----:B------:R-:W-:Y:S01]  /*9e60*/  UISETP.NE.AND UP0, UPT, UR4, 0x60, UPT ;  /* 0x000000600400788c */ /* 0x000fe2000bf05270 */
[----:B------:R-:W-:Y:S02]  /*9e70*/  IADD3 R10, P2, PT, R8, 0x30, RZ ;  /* 0x00000030080a7810 */ /* 0x000fe40007f5e0ff */
[----:B------:R-:W-:Y:S02]  /*9e80*/  IADD3.X R12, PT, PT, RZ, R5, RZ, P0, !PT ;  /* 0x00000005ff0c7210 */ /* 0x000fe400007fe4ff */
[----:B------:R-:W-:-:S02]  /*9e90*/  IADD3.X R7, PT, PT, RZ, R7, RZ, P1, !PT ;  /* 0x00000007ff077210 */ /* 0x000fc40000ffe4ff */
[----:B---3--:R-:W-:Y:S01]  /*9ea0*/  IADD3.X R15, PT, PT, RZ, R9, RZ, P2, !PT ;  /* 0x00000009ff0f7210 */ /* 0x008fe200017fe4ff */
[----:B----4-:R1:W-:Y:S01]  /*9eb0*/  STG.E desc[UR6][R8.64+0x14], R13 ;  /* 0x0000140d08007986 */ /* 0x0103e2000c101906 */
[----:B------:R-:W-:Y:S05]  /*9ec0*/  BRA.U UP0, `(.L_x_234) ;  /* 0xfffffff9004c7547 */ /* 0x000fea000b83ffff */
[----:B------:R-:W-:Y:S05]  /*9ed0*/  EXIT ;  /* 0x000000000000794d */ /* 0x000fea0003800000 */
        .weak           $__internal_0_$__cuda_sm3x_div_rn_noftz_f32_slowpath
        .type           $__internal_0_$__cuda_sm3x_div_rn_noftz_f32_slowpath,@function
        .size           $__internal_0_$__cuda_sm3x_div_rn_noftz_f32_slowpath,(.L_x_247 - $__internal_0_$__cuda_sm3x_div_rn_noftz_f32_slowpath)
$__internal_0_$__cuda_sm3x_div_rn_noftz_f32_slowpath:
[----:B------:R-:W-:Y:S01]  /*9ee0*/  SHF.R.U32.HI R13, RZ, 0x17, R16 ;  /* 0x00000017ff0d7819 */ /* 0x000fe20000011610 */
[----:B------:R-:W-:Y:S01]  /*9ef0*/  BSSY.RECONVERGENT B0, `(.L_x_235) ;  /* 0x0000062000007945 */ /* 0x000fe20003800200 */
[----:B------:R-:W-:Y:S02]  /*9f00*/  SHF.R.U32.HI R20, RZ, 0x17, R21 ;  /* 0x00000017ff147819 */ /* 0x000fe40000011615 */
[----:B------:R-:W-:Y:S02]  /*9f10*/  LOP3.LUT R13, R13, 0xff, RZ, 0xc0, !PT ;  /* 0x000000ff0d0d7812 */ /* 0x000fe400078ec0ff */
[----:B------:R-:W-:Y:S02]  /*9f20*/  LOP3.LUT R20, R20, 0xff, RZ, 0xc0, !PT ;  /* 0x000000ff14147812 */ /* 0x000fe400078ec0ff */
[----:B------:R-:W-:Y:S02]  /*9f30*/  IADD3 R8, PT, PT, R13, -0x1, RZ ;  /* 0xffffffff0d087810 */ /* 0x000fe40007ffe0ff */
[----:B------:R-:W-:-:S02]  /*9f40*/  IADD3 R14, PT, PT, R20, -0x1, RZ ;  /* 0xffffffff140e7810 */ /* 0x000fc40007ffe0ff */
[----:B------:R-:W-:-:S04]  /*9f50*/  ISETP.GT.U32.AND P0, PT, R8, 0xfd, PT ;  /* 0x000000fd0800780c */ /* 0x000fc80003f04070 */
[----:B------:R-:W-:-:S13]  /*9f60*/  ISETP.GT.U32.OR P0, PT, R14, 0xfd, P0 ;  /* 0x000000fd0e00780c */ /* 0x000fda0000704470 */
[----:B------:R-:W-:Y:S01]  /*9f70*/  @!P0 MOV R19, RZ ;  /* 0x000000ff00138202 */ /* 0x000fe20000000f00 */
[----:B------:R-:W-:Y:S06]  /*9f80*/  @!P0 BRA `(.L_x_236) ;  /* 0x00000000005c8947 */ /* 0x000fec0003800000 */
[----:B------:R-:W-:Y:S02]  /*9f90*/  FSETP.GTU.FTZ.AND P0, PT, |R21|, +INF , PT ;  /* 0x7f8000001500780b */ /* 0x000fe40003f1c200 */
[----:B------:R-:W-:-:S04]  /*9fa0*/  FSETP.GTU.FTZ.AND P1, PT, |R16|, +INF , PT ;  /* 0x7f8000001000780b */ /* 0x000fc80003f3c200 */
[----:B------:R-:W-:-:S13]  /*9fb0*/  PLOP3.LUT P0, PT, P0, P1, PT, 0xf8, 0x8f ;  /* 0x00000000008f781c */ /* 0x000fda0000703f70 */
[----:B------:R-:W-:Y:S05]  /*9fc0*/  @P0 BRA `(.L_x_237) ;  /* 0x00000004004c0947 */ /* 0x000fea0003800000 */
[----:B------:R-:W-:-:S13]  /*9fd0*/  LOP3.LUT P0, RZ, R16, 0x7fffffff, R21, 0xc8, !PT ;  /* 0x7fffffff10ff7812 */ /* 0x000fda000780c815 */
[----:B------:R-:W-:Y:S05]  /*9fe0*/  @!P0 BRA `(.L_x_238) ;  /* 0x00000004003c8947 */ /* 0x000fea0003800000 */
[C---:B------:R-:W-:Y:S02]  /*9ff0*/  FSETP.NEU.FTZ.AND P2, PT, |R21|.reuse, +INF , PT ;  /* 0x7f8000001500780b */ /* 0x040fe40003f5d200 */
[----:B------:R-:W-:Y:S02]  /*a000*/  FSETP.NEU.FTZ.AND P1, PT, |R16|, +INF , PT ;  /* 0x7f8000001000780b */ /* 0x000fe40003f3d200 */
[----:B------:R-:W-:-:S11]  /*a010*/  FSETP.NEU.FTZ.AND P0, PT, |R21|, +INF , PT ;  /* 0x7f8000001500780b */ /* 0x000fd60003f1d200 */
[----:B------:R-:W-:Y:S05]  /*a020*/  @!P1 BRA !P2, `(.L_x_238) ;  /* 0x00000004002c9947 */ /* 0x000fea0005000000 */
[----:B------:R-:W-:-:S04]  /*a030*/  LOP3.LUT P2, RZ, R21, 0x7fffffff, RZ, 0xc0, !PT ;  /* 0x7fffffff15ff7812 */ /* 0x000fc8000784c0ff */
[----:B------:R-:W-:-:S13]  /*a040*/  PLOP3.LUT P1, PT, P1, P2, PT, 0x2f, 0xf2 ;  /* 0x0000000000f2781c */ /* 0x000fda0000f24577 */
[----:B------:R-:W-:Y:S05]  /*a050*/  @P1 BRA `(.L_x_239) ;  /* 0x0000000400181947 */ /* 0x000fea0003800000 */
[----:B------:R-:W-:-:S04]  /*a060*/  LOP3.LUT P1, RZ, R16, 0x7fffffff, RZ, 0xc0, !PT ;  /* 0x7fffffff10ff7812 */ /* 0x000fc8000782c0ff */
[----:B------:R-:W-:-:S13]  /*a070*/  PLOP3.LUT P0, PT, P0, P1, PT, 0x2f, 0xf2 ;  /* 0x0000000000f2781c */ /* 0x000fda0000702577 */
[----:B------:R-:W-:Y:S05]  /*a080*/  @P0 BRA `(.L_x_240) ;  /* 0x0000000400000947 */ /* 0x000fea0003800000 */
[----:B------:R-:W-:Y:S02]  /*a090*/  ISETP.GE.AND P0, PT, R14, RZ, PT ;  /* 0x000000ff0e00720c */ /* 0x000fe40003f06270 */
[----:B------:R-:W-:-:S11]  /*a0a0*/  ISETP.GE.AND P1, PT, R8, RZ, PT ;  /* 0x000000ff0800720c */ /* 0x000fd60003f26270 */
[----:B------:R-:W-:Y:S01]  /*a0b0*/  @P0 MOV R19, RZ ;  /* 0x000000ff00130202 */ /* 0x000fe20000000f00 */
[----:B------:R-:W-:Y:S01]  /*a0c0*/  @!P0 FFMA R21, R21, 1.84467440737095516160e+19, RZ ;  /* 0x5f80000015158823 */ /* 0x000fe200000000ff */
[----:B------:R-:W-:Y:S01]  /*a0d0*/  @!P0 MOV R19, 0xffffffc0 ;  /* 0xffffffc000138802 */ /* 0x000fe20000000f00 */
[----:B------:R-:W-:-:S03]  /*a0e0*/  @!P1 FFMA R16, R16, 1.84467440737095516160e+19, RZ ;  /* 0x5f80000010109823 */ /* 0x000fc600000000ff */
[----:B------:R-:W-:-:S07]  /*a0f0*/  @!P1 IADD3 R19, PT, PT, R19, 0x40, RZ ;  /* 0x0000004013139810 */ /* 0x000fce0007ffe0ff */
.L_x_236:
[----:B------:R-:W-:Y:S01]  /*a100*/  LEA R15, R13, 0xc0800000, 0x17 ;  /* 0xc08000000d0f7811 */ /* 0x000fe200078eb8ff */
[----:B------:R-:W-:Y:S01]  /*a110*/  BSSY.RECONVERGENT B1, `(.L_x_241) ;  /* 0x0000036000017945 */ /* 0x000fe20003800200 */
[----:B------:R-:W-:Y:S02]  /*a120*/  IADD3 R20, PT, PT, R20, -0x7f, RZ ;  /* 0xffffff8114147810 */ /* 0x000fe40007ffe0ff */
[----:B------:R-:W-:-:S03]  /*a130*/  IADD3 R22, PT, PT, -R15, R16, RZ ;  /* 0x000000100f167210 */ /* 0x000fc60007ffe1ff */
[----:B------:R-:W-:Y:S01]  /*a140*/  IMAD R8, R20, -0x800000, R21 ;  /* 0xff80000014087824 */ /* 0x000fe200078e0215 */
[----:B------:R-:W0:Y:S01]  /*a150*/  MUFU.RCP R14, R22 ;  /* 0x00000016000e7308 */ /* 0x000e220000001000 */
[----:B------:R-:W-:Y:S01]  /*a160*/  FADD.FTZ R17, -R22, -RZ ;  /* 0x800000ff16117221 */ /* 0x000fe20000010100 */
[----:B------:R-:W-:-:S04]  /*a170*/  IADD3 R20, PT, PT, R20, 0x7f, -R13 ;  /* 0x0000007f14147810 */ /* 0x000fc80007ffe80d */
[----:B------:R-:W-:Y:S01]  /*a180*/  IADD3 R19, PT, PT, R20, R19, RZ ;  /* 0x0000001314137210 */ /* 0x000fe20007ffe0ff */
[----:B0-----:R-:W-:-:S04]  /*a190*/  FFMA R15, R14, R17, 1 ;  /* 0x3f8000000e0f7423 */ /* 0x001fc80000000011 */
[----:B------:R-:W-:-:S04]  /*a1a0*/  FFMA R15, R14, R15, R14 ;  /* 0x0000000f0e0f7223 */ /* 0x000fc8000000000e */
[----:B------:R-:W-:-:S04]  /*a1b0*/  FFMA R14, R8, R15, RZ ;  /* 0x0000000f080e7223 */ /* 0x000fc800000000ff */
[----:B------:R-:W-:-:S04]  /*a1c0*/  FFMA R16, R17, R14, R8 ;  /* 0x0000000e11107223 */ /* 0x000fc80000000008 */
[----:B------:R-:W-:-:S04]  /*a1d0*/  FFMA R16, R15, R16, R14 ;  /* 0x000000100f107223 */ /* 0x000fc8000000000e */
[----:B------:R-:W-:-:S04]  /*a1e0*/  FFMA R17, R17, R16, R8 ;  /* 0x0000001011117223 */ /* 0x000fc80000000008 */
[----:B------:R-:W-:-:S05]  /*a1f0*/  FFMA R8, R15, R17, R16 ;  /* 0x000000110f087223 */ /* 0x000fca0000000010 */
[----:B------:R-:W-:-:S04]  /*a200*/  SHF.R.U32.HI R13, RZ, 0x17, R8 ;  /* 0x00000017ff0d7819 */ /* 0x000fc80000011608 */
[----:B------:R-:W-:-:S04]  /*a210*/  LOP3.LUT R14, R13, 0xff, RZ, 0xc0, !PT ;  /* 0x000000ff0d0e7812 */ /* 0x000fc800078ec0ff */
[----:B------:R-:W-:-:S04]  /*a220*/  IADD3 R13, PT, PT, R14, R19, RZ ;  /* 0x000000130e0d7210 */ /* 0x000fc80007ffe0ff */
[----:B------:R-:W-:-:S04]  /*a230*/  IADD3 R14, PT, PT, R13, -0x1, RZ ;  /* 0xffffffff0d0e7810 */ /* 0x000fc80007ffe0ff */
[----:B------:R-:W-:-:S13]  /*a240*/  ISETP.GE.U32.AND P0, PT, R14, 0xfe, PT ;  /* 0x000000fe0e00780c */ /* 0x000fda0003f06070 */
[----:B------:R-:W-:Y:S05]  /*a250*/  @!P0 BRA `(.L_x_242) ;  /* 0x0000000000808947 */ /* 0x000fea0003800000 */
[----:B------:R-:W-:-:S13]  /*a260*/  ISETP.GT.AND P0, PT, R13, 0xfe, PT ;  /* 0x000000fe0d00780c */ /* 0x000fda0003f04270 */
[----:B------:R-:W-:Y:S05]  /*a270*/  @P0 BRA `(.L_x_243) ;  /* 0x00000000006c0947 */ /* 0x000fea0003800000 */
[----:B------:R-:W-:-:S13]  /*a280*/  ISETP.GE.AND P0, PT, R13, 0x1, PT ;  /* 0x000000010d00780c */ /* 0x000fda0003f06270 */
[----:B------:R-:W-:Y:S05]  /*a290*/  @P0 BRA `(.L_x_244) ;  /* 0x0000000000740947 */ /* 0x000fea0003800000 */
[----:B------:R-:W-:Y:S02]  /*a2a0*/  ISETP.GE.AND P0, PT, R13, -0x18, PT ;  /* 0xffffffe80d00780c */ /* 0x000fe40003f06270 */
[----:B------:R-:W-:-:S11]  /*a2b0*/  LOP3.LUT R8, R8, 0x80000000, RZ, 0xc0, !PT ;  /* 0x8000000008087812 */ /* 0x000fd600078ec0ff */
[----:B------:R-:W-:Y:S05]  /*a2c0*/  @!P0 BRA `(.L_x_244) ;  /* 0x0000000000688947 */ /* 0x000fea0003800000 */
[CCC-:B------:R-:W-:Y:S01]  /*a2d0*/  FFMA.RZ R14, R15.reuse, R17.reuse, R16.reuse ;  /* 0x000000110f0e7223 */ /* 0x1c0fe2000000c010 */
[CCC-:B------:R-:W-:Y:S01]  /*a2e0*/  FFMA.RP R19, R15.reuse, R17.reuse, R16.reuse ;  /* 0x000000110f137223 */ /* 0x1c0fe20000008010 */
[----:B------:R-:W-:Y:S01]  /*a2f0*/  FFMA.RM R16, R15, R17, R16 ;  /* 0x000000110f107223 */ /* 0x000fe20000004010 */
[C---:B------:R-:W-:Y:S02]  /*a300*/  IADD3 R15, PT, PT, R13.reuse, 0x20, RZ ;  /* 0x000000200d0f7810 */ /* 0x040fe40007ffe0ff */
[----:B------:R-:W-:Y:S02]  /*a310*/  LOP3.LUT R14, R14, 0x7fffff, RZ, 0xc0, !PT ;  /* 0x007fffff0e0e7812 */ /* 0x000fe400078ec0ff */
[C---:B------:R-:W-:Y:S02]  /*a320*/  ISETP.NE.AND P2, PT, R13.reuse, RZ, PT ;  /* 0x000000ff0d00720c */ /* 0x040fe40003f45270 */
[----:B------:R-:W-:Y:S02]  /*a330*/  LOP3.LUT R14, R14, 0x800000, RZ, 0xfc, !PT ;  /* 0x008000000e0e7812 */ /* 0x000fe400078efcff */
[----:B------:R-:W-:-:S02]  /*a340*/  ISETP.NE.AND P1, PT, R13, RZ, PT ;  /* 0x000000ff0d00720c */ /* 0x000fc40003f25270 */
[----:B------:R-:W-:Y:S02]  /*a350*/  IADD3 R13, PT, PT, -R13, RZ, RZ ;  /* 0x000000ff0d0d7210 */ /* 0x000fe40007ffe1ff */
[----:B------:R-:W-:Y:S02]  /*a360*/  SHF.L.U32 R15, R14, R15, RZ ;  /* 0x0000000f0e0f7219 */ /* 0x000fe400000006ff */
[----:B------:R-:W-:Y:S02]  /*a370*/  FSETP.NEU.FTZ.AND P0, PT, R19, R16, PT ;  /* 0x000000101300720b */ /* 0x000fe40003f1d000 */
[----:B------:R-:W-:Y:S02]  /*a380*/  SEL R13, R13, RZ, P2 ;  /* 0x000000ff0d0d7207 */ /* 0x000fe40001000000 */
[----:B------:R-:W-:Y:S02]  /*a390*/  ISETP.NE.AND P1, PT, R15, RZ, P1 ;  /* 0x000000ff0f00720c */ /* 0x000fe40000f25270 */
[----:B------:R-:W-:-:S02]  /*a3a0*/  SHF.R.U32.HI R16, RZ, R13, R14 ;  /* 0x0000000dff107219 */ /* 0x000fc4000001160e */
[----:B------:R-:W-:Y:S02]  /*a3b0*/  PLOP3.LUT P0, PT, P0, P1, PT, 0xf8, 0x8f ;  /* 0x00000000008f781c */ /* 0x000fe40000703f70 */
[----:B------:R-:W-:Y:S02]  /*a3c0*/  SHF.R.U32.HI R14, RZ, 0x1, R16 ;  /* 0x00000001ff0e7819 */ /* 0x000fe40000011610 */
[----:B------:R-:W-:-:S04]  /*a3d0*/  SEL R13, RZ, 0x1, !P0 ;  /* 0x00000001ff0d7807 */ /* 0x000fc80004000000 */
[----:B------:R-:W-:-:S04]  /*a3e0*/  LOP3.LUT R13, R13, 0x1, R14, 0xf8, !PT ;  /* 0x000000010d0d7812 */ /* 0x000fc800078ef80e */
[----:B------:R-:W-:-:S04]  /*a3f0*/  LOP3.LUT R13, R13, R16, RZ, 0xc0, !PT ;  /* 0x000000100d0d7212 */ /* 0x000fc800078ec0ff */
[----:B------:R-:W-:-:S04]  /*a400*/  IADD3 R13, PT, PT, R14, R13, RZ ;  /* 0x0000000d0e0d7210 */ /* 0x000fc80007ffe0ff */
[----:B------:R-:W-:Y:S01]  /*a410*/  LOP3.LUT R8, R13, R8, RZ, 0xfc, !PT ;  /* 0x000000080d087212 */ /* 0x000fe200078efcff */
[----:B------:R-:W-:Y:S06]  /*a420*/  BRA `(.L_x_244) ;  /* 0x0000000000107947 */ /* 0x000fec0003800000 */
.L_x_243:
[----:B------:R-:W-:-:S04]  /*a430*/  LOP3.LUT R8, R8, 0x80000000, RZ, 0xc0, !PT ;  /* 0x8000000008087812 */ /* 0x000fc800078ec0ff */
[----:B------:R-:W-:Y:S01]  /*a440*/  LOP3.LUT R8, R8, 0x7f800000, RZ, 0xfc, !PT ;  /* 0x7f80000008087812 */ /* 0x000fe200078efcff */
[----:B------:R-:W-:Y:S06]  /*a450*/  BRA `(.L_x_244) ;  /* 0x0000000000047947 */ /* 0x000fec0003800000 */
.L_x_242:
[----:B------:R-:W-:-:S07]  /*a460*/  LEA R8, R19, R8, 0x17 ;  /* 0x0000000813087211 */ /* 0x000fce00078eb8ff */
.L_x_244:
[----:B------:R-:W-:Y:S05]  /*a470*/  BSYNC.RECONVERGENT B1 ;  /* 0x0000000000017941 */ /* 0x000fea0003800200 */
.L_x_241:
[----:B------:R-:W-:Y:S05]  /*a480*/  BRA `(.L_x_245) ;  /* 0x0000000000207947 */ /* 0x000fea0003800000 */
.L_x_240:
[----:B------:R-:W-:-:S04]  /*a490*/  LOP3.LUT R16, R16, 0x80000000, R21, 0x48, !PT ;  /* 0x8000000010107812 */ /* 0x000fc800078e4815 */
[----:B------:R-:W-:Y:S01]  /*a4a0*/  LOP3.LUT R8, R16, 0x7f800000, RZ, 0xfc, !PT ;  /* 0x7f80000010087812 */ /* 0x000fe200078efcff */
[----:B------:R-:W-:Y:S06]  /*a4b0*/  BRA `(.L_x_245) ;  /* 0x0000000000147947 */ /* 0x000fec0003800000 */
.L_x_239:
[----:B------:R-:W-:Y:S01]  /*a4c0*/  LOP3.LUT R8, R16, 0x80000000, R21, 0x48, !PT ;  /* 0x8000000010087812 */ /* 0x000fe200078e4815 */
[----:B------:R-:W-:Y:S06]  /*a4d0*/  BRA `(.L_x_245) ;  /* 0x00000000000c7947 */ /* 0x000fec0003800000 */
.L_x_238:
[----:B------:R-:W0:Y:S01]  /*a4e0*/  MUFU.RSQ R8, -QNAN ;  /* 0xffc0000000087908 */ /* 0x000e220000001400 */
[----:B------:R-:W-:Y:S05]  /*a4f0*/  BRA `(.L_x_245) ;  /* 0x0000000000047947 */ /* 0x000fea0003800000 */
.L_x_237:
[----:B------:R-:W-:-:S07]  /*a500*/  FADD.FTZ R8, R21, R16 ;  /* 0x0000001015087221 */ /* 0x000fce0000010000 */
.L_x_245:
[----:B------:R-:W-:Y:S05]  /*a510*/  BSYNC.RECONVERGENT B0 ;  /* 0x0000000000007941 */ /* 0x000fea0003800200 */
.L_x_235:
[----:B------:R-:W-:-:S04]  /*a520*/  HFMA2 R13, -RZ, RZ, 0, 0 ;  /* 0x00000000ff0d7431 */ /* 0x000fc800000001ff */
[----:B0-----:R-:W-:Y:S05]  /*a530*/  RET.REL.NODEC R12 `(obtainPolygons) ;  /* 0xffffff580cb07950 */ /* 0x001fea0003c3ffff */
.L_x_246:
[----:B------:R-:W-:-:S00]  /*a540*/  BRA `(.L_x_246) ;  /* 0xfffffffc00fc7947 */ /* 0x000fc0000383ffff */
[----:B------:R-:W-:-:S00]  /*a550*/  NOP ;  /* 0x0000000000007918 */ /* 0x000fc00000000000 */
        /* <DEDUP_REMOVED lines=10> */
.L_x_247:


//--------------------- .nv.shared.reserved.0     --------------------------
	.section	.nv.shared.reserved.0,"aw",@nobits
	.weak		__nv_reservedSMEM_offset_0_alias
	.size		__nv_reservedSMEM_offset_0_alias, 0, 64
	.other		__nv_reservedSMEM_offset_0_alias,@"STO_CUDA_RESERVED_SHARED STV_DEFAULT"
__nv_reservedSMEM_offset_0_alias:
	.zero		0
	.zero		64


//--------------------- .nv.constant0.obtainPolygons --------------------------
	.section	.nv.constant0.obtainPolygons,"a",@progbits
	.sectionflags	@""
	.align	4
.nv.constant0.obtainPolygons:
	.zero		972


//--------------------- SYMBOLS --------------------------

	.type		.nv.reservedSmem.offset0,@object
	.size		.nv.reservedSmem.offset0,0x4
